//
// Generated by NVIDIA NVVM Compiler
//
// Compiler Build ID: CL-36424714
// Cuda compilation tools, release 13.0, V13.0.88
// Based on NVVM 20.0.0
//

.version 9.0
.target sm_100
.address_size 64

	// .globl	_Z14pivot_and_swapPdii

.visible .entry _Z14pivot_and_swapPdii(
	.param .u64 .ptr .align 1 _Z14pivot_and_swapPdii_param_0,
	.param .u32 _Z14pivot_and_swapPdii_param_1,
	.param .u32 _Z14pivot_and_swapPdii_param_2
)
{
	.reg .pred 	%p<53>;
	.reg .b32 	%r<176>;
	.reg .b64 	%rd<57>;
	.reg .b64 	%fd<158>;

	ld.param.u64 	%rd2, [_Z14pivot_and_swapPdii_param_0];
	ld.param.u32 	%r74, [_Z14pivot_and_swapPdii_param_1];
	ld.param.u32 	%r170, [_Z14pivot_and_swapPdii_param_2];
	cvta.to.global.u64 	%rd1, %rd2;
	mov.u32 	%r76, %tid.x;
	mov.u32 	%r77, %ctaid.x;
	mov.u32 	%r78, %ntid.x;
	mad.lo.s32 	%r79, %r77, %r78, %r76;
	setp.ge.s32 	%p1, %r79, %r74;
	setp.ne.s32 	%p2, %r79, %r170;
	or.pred  	%p3, %p1, %p2;
	@%p3 bra 	$L__BB0_28;
	add.s32 	%r1, %r74, 1;
	mad.lo.s32 	%r2, %r170, %r74, %r170;
	add.s32 	%r156, %r170, 1;
	setp.ge.s32 	%p4, %r156, %r74;
	mov.u32 	%r165, %r170;
	@%p4 bra 	$L__BB0_15;
	add.s32 	%r81, %r2, %r170;
	mul.wide.s32 	%rd3, %r81, 8;
	add.s64 	%rd4, %rd1, %rd3;
	ld.global.f64 	%fd11, [%rd4];
	abs.f64 	%fd155, %fd11;
	not.b32 	%r82, %r170;
	add.s32 	%r4, %r74, %r82;
	sub.s32 	%r83, %r74, %r170;
	add.s32 	%r84, %r83, -2;
	and.b32  	%r5, %r4, 15;
	setp.lt.u32 	%p5, %r84, 15;
	mov.u32 	%r165, %r170;
	@%p5 bra 	$L__BB0_6;
	and.b32  	%r85, %r4, -16;
	neg.s32 	%r149, %r85;
	mad.lo.s32 	%r148, %r156, %r1, %r170;
	shl.b32 	%r86, %r74, 4;
	add.s32 	%r8, %r86, 16;
	mul.wide.s32 	%rd7, %r1, 8;
	mov.u32 	%r150, %r170;
	mov.u32 	%r165, %r170;
$L__BB0_4:
	.pragma "nounroll";
	add.s32 	%r87, %r150, 1;
	mul.wide.s32 	%rd5, %r148, 8;
	add.s64 	%rd6, %rd1, %rd5;
	ld.global.f64 	%fd12, [%rd6];
	abs.f64 	%fd13, %fd12;
	setp.gt.f64 	%p6, %fd13, %fd155;
	selp.b32 	%r88, %r87, %r165, %p6;
	selp.f64 	%fd14, %fd13, %fd155, %p6;
	add.s64 	%rd8, %rd6, %rd7;
	ld.global.f64 	%fd15, [%rd8];
	abs.f64 	%fd16, %fd15;
	setp.gt.f64 	%p7, %fd16, %fd14;
	add.s32 	%r89, %r150, 2;
	selp.b32 	%r90, %r89, %r88, %p7;
	selp.f64 	%fd17, %fd16, %fd14, %p7;
	add.s64 	%rd9, %rd8, %rd7;
	ld.global.f64 	%fd18, [%rd9];
	abs.f64 	%fd19, %fd18;
	setp.gt.f64 	%p8, %fd19, %fd17;
	add.s32 	%r91, %r150, 3;
	selp.b32 	%r92, %r91, %r90, %p8;
	selp.f64 	%fd20, %fd19, %fd17, %p8;
	add.s64 	%rd10, %rd9, %rd7;
	ld.global.f64 	%fd21, [%rd10];
	abs.f64 	%fd22, %fd21;
	setp.gt.f64 	%p9, %fd22, %fd20;
	add.s32 	%r93, %r150, 4;
	selp.b32 	%r94, %r93, %r92, %p9;
	selp.f64 	%fd23, %fd22, %fd20, %p9;
	add.s64 	%rd11, %rd10, %rd7;
	ld.global.f64 	%fd24, [%rd11];
	abs.f64 	%fd25, %fd24;
	setp.gt.f64 	%p10, %fd25, %fd23;
	add.s32 	%r95, %r150, 5;
	selp.b32 	%r96, %r95, %r94, %p10;
	selp.f64 	%fd26, %fd25, %fd23, %p10;
	add.s64 	%rd12, %rd11, %rd7;
	ld.global.f64 	%fd27, [%rd12];
	abs.f64 	%fd28, %fd27;
	setp.gt.f64 	%p11, %fd28, %fd26;
	add.s32 	%r97, %r150, 6;
	selp.b32 	%r98, %r97, %r96, %p11;
	selp.f64 	%fd29, %fd28, %fd26, %p11;
	add.s64 	%rd13, %rd12, %rd7;
	ld.global.f64 	%fd30, [%rd13];
	abs.f64 	%fd31, %fd30;
	setp.gt.f64 	%p12, %fd31, %fd29;
	add.s32 	%r99, %r150, 7;
	selp.b32 	%r100, %r99, %r98, %p12;
	selp.f64 	%fd32, %fd31, %fd29, %p12;
	add.s64 	%rd14, %rd13, %rd7;
	ld.global.f64 	%fd33, [%rd14];
	abs.f64 	%fd34, %fd33;
	setp.gt.f64 	%p13, %fd34, %fd32;
	add.s32 	%r101, %r150, 8;
	selp.b32 	%r102, %r101, %r100, %p13;
	selp.f64 	%fd35, %fd34, %fd32, %p13;
	add.s64 	%rd15, %rd14, %rd7;
	ld.global.f64 	%fd36, [%rd15];
	abs.f64 	%fd37, %fd36;
	setp.gt.f64 	%p14, %fd37, %fd35;
	add.s32 	%r103, %r150, 9;
	selp.b32 	%r104, %r103, %r102, %p14;
	selp.f64 	%fd38, %fd37, %fd35, %p14;
	add.s64 	%rd16, %rd15, %rd7;
	ld.global.f64 	%fd39, [%rd16];
	abs.f64 	%fd40, %fd39;
	setp.gt.f64 	%p15, %fd40, %fd38;
	add.s32 	%r105, %r150, 10;
	selp.b32 	%r106, %r105, %r104, %p15;
	selp.f64 	%fd41, %fd40, %fd38, %p15;
	add.s64 	%rd17, %rd16, %rd7;
	ld.global.f64 	%fd42, [%rd17];
	abs.f64 	%fd43, %fd42;
	setp.gt.f64 	%p16, %fd43, %fd41;
	add.s32 	%r107, %r150, 11;
	selp.b32 	%r108, %r107, %r106, %p16;
	selp.f64 	%fd44, %fd43, %fd41, %p16;
	add.s64 	%rd18, %rd17, %rd7;
	ld.global.f64 	%fd45, [%rd18];
	abs.f64 	%fd46, %fd45;
	setp.gt.f64 	%p17, %fd46, %fd44;
	add.s32 	%r109, %r150, 12;
	selp.b32 	%r110, %r109, %r108, %p17;
	selp.f64 	%fd47, %fd46, %fd44, %p17;
	add.s64 	%rd19, %rd18, %rd7;
	ld.global.f64 	%fd48, [%rd19];
	abs.f64 	%fd49, %fd48;
	setp.gt.f64 	%p18, %fd49, %fd47;
	add.s32 	%r111, %r150, 13;
	selp.b32 	%r112, %r111, %r110, %p18;
	selp.f64 	%fd50, %fd49, %fd47, %p18;
	add.s64 	%rd20, %rd19, %rd7;
	ld.global.f64 	%fd51, [%rd20];
	abs.f64 	%fd52, %fd51;
	setp.gt.f64 	%p19, %fd52, %fd50;
	add.s32 	%r113, %r150, 14;
	selp.b32 	%r114, %r113, %r112, %p19;
	selp.f64 	%fd53, %fd52, %fd50, %p19;
	add.s64 	%rd21, %rd20, %rd7;
	ld.global.f64 	%fd54, [%rd21];
	abs.f64 	%fd55, %fd54;
	setp.gt.f64 	%p20, %fd55, %fd53;
	add.s32 	%r115, %r150, 15;
	selp.b32 	%r116, %r115, %r114, %p20;
	selp.f64 	%fd56, %fd55, %fd53, %p20;
	add.s64 	%rd22, %rd21, %rd7;
	ld.global.f64 	%fd57, [%rd22];
	abs.f64 	%fd58, %fd57;
	setp.gt.f64 	%p21, %fd58, %fd56;
	add.s32 	%r150, %r150, 16;
	selp.b32 	%r165, %r150, %r116, %p21;
	selp.f64 	%fd155, %fd58, %fd56, %p21;
	add.s32 	%r149, %r149, 16;
	add.s32 	%r148, %r148, %r8;
	setp.ne.s32 	%p22, %r149, 0;
	@%p22 bra 	$L__BB0_4;
	add.s32 	%r156, %r150, 1;
$L__BB0_6:
	setp.eq.s32 	%p23, %r5, 0;
	@%p23 bra 	$L__BB0_15;
	and.b32  	%r21, %r4, 7;
	setp.lt.u32 	%p24, %r5, 8;
	@%p24 bra 	$L__BB0_9;
	mad.lo.s32 	%r118, %r156, %r1, %r170;
	mul.wide.s32 	%rd23, %r118, 8;
	add.s64 	%rd24, %rd1, %rd23;
	ld.global.f64 	%fd59, [%rd24];
	abs.f64 	%fd60, %fd59;
	setp.gt.f64 	%p25, %fd60, %fd155;
	selp.b32 	%r119, %r156, %r165, %p25;
	selp.f64 	%fd61, %fd60, %fd155, %p25;
	add.s32 	%r120, %r156, 1;
	mul.wide.s32 	%rd25, %r1, 8;
	add.s64 	%rd26, %rd24, %rd25;
	ld.global.f64 	%fd62, [%rd26];
	abs.f64 	%fd63, %fd62;
	setp.gt.f64 	%p26, %fd63, %fd61;
	selp.b32 	%r121, %r120, %r119, %p26;
	selp.f64 	%fd64, %fd63, %fd61, %p26;
	add.s32 	%r122, %r156, 2;
	add.s64 	%rd27, %rd26, %rd25;
	ld.global.f64 	%fd65, [%rd27];
	abs.f64 	%fd66, %fd65;
	setp.gt.f64 	%p27, %fd66, %fd64;
	selp.b32 	%r123, %r122, %r121, %p27;
	selp.f64 	%fd67, %fd66, %fd64, %p27;
	add.s32 	%r124, %r156, 3;
	add.s64 	%rd28, %rd27, %rd25;
	ld.global.f64 	%fd68, [%rd28];
	abs.f64 	%fd69, %fd68;
	setp.gt.f64 	%p28, %fd69, %fd67;
	selp.b32 	%r125, %r124, %r123, %p28;
	selp.f64 	%fd70, %fd69, %fd67, %p28;
	add.s32 	%r126, %r156, 4;
	add.s64 	%rd29, %rd28, %rd25;
	ld.global.f64 	%fd71, [%rd29];
	abs.f64 	%fd72, %fd71;
	setp.gt.f64 	%p29, %fd72, %fd70;
	selp.b32 	%r127, %r126, %r125, %p29;
	selp.f64 	%fd73, %fd72, %fd70, %p29;
	add.s32 	%r128, %r156, 5;
	add.s64 	%rd30, %rd29, %rd25;
	ld.global.f64 	%fd74, [%rd30];
	abs.f64 	%fd75, %fd74;
	setp.gt.f64 	%p30, %fd75, %fd73;
	selp.b32 	%r129, %r128, %r127, %p30;
	selp.f64 	%fd76, %fd75, %fd73, %p30;
	add.s32 	%r130, %r156, 6;
	add.s64 	%rd31, %rd30, %rd25;
	ld.global.f64 	%fd77, [%rd31];
	abs.f64 	%fd78, %fd77;
	setp.gt.f64 	%p31, %fd78, %fd76;
	selp.b32 	%r131, %r130, %r129, %p31;
	selp.f64 	%fd79, %fd78, %fd76, %p31;
	add.s32 	%r132, %r156, 7;
	add.s64 	%rd32, %rd31, %rd25;
	ld.global.f64 	%fd80, [%rd32];
	abs.f64 	%fd81, %fd80;
	setp.gt.f64 	%p32, %fd81, %fd79;
	selp.b32 	%r165, %r132, %r131, %p32;
	selp.f64 	%fd155, %fd81, %fd79, %p32;
	add.s32 	%r156, %r156, 8;
$L__BB0_9:
	setp.eq.s32 	%p33, %r21, 0;
	@%p33 bra 	$L__BB0_15;
	and.b32  	%r27, %r4, 3;
	setp.lt.u32 	%p34, %r21, 4;
	@%p34 bra 	$L__BB0_12;
	mad.lo.s32 	%r134, %r156, %r1, %r170;
	mul.wide.s32 	%rd33, %r134, 8;
	add.s64 	%rd34, %rd1, %rd33;
	ld.global.f64 	%fd82, [%rd34];
	abs.f64 	%fd83, %fd82;
	setp.gt.f64 	%p35, %fd83, %fd155;
	selp.b32 	%r135, %r156, %r165, %p35;
	selp.f64 	%fd84, %fd83, %fd155, %p35;
	add.s32 	%r136, %r156, 1;
	mul.wide.s32 	%rd35, %r1, 8;
	add.s64 	%rd36, %rd34, %rd35;
	ld.global.f64 	%fd85, [%rd36];
	abs.f64 	%fd86, %fd85;
	setp.gt.f64 	%p36, %fd86, %fd84;
	selp.b32 	%r137, %r136, %r135, %p36;
	selp.f64 	%fd87, %fd86, %fd84, %p36;
	add.s32 	%r138, %r156, 2;
	add.s64 	%rd37, %rd36, %rd35;
	ld.global.f64 	%fd88, [%rd37];
	abs.f64 	%fd89, %fd88;
	setp.gt.f64 	%p37, %fd89, %fd87;
	selp.b32 	%r139, %r138, %r137, %p37;
	selp.f64 	%fd90, %fd89, %fd87, %p37;
	add.s32 	%r140, %r156, 3;
	add.s64 	%rd38, %rd37, %rd35;
	ld.global.f64 	%fd91, [%rd38];
	abs.f64 	%fd92, %fd91;
	setp.gt.f64 	%p38, %fd92, %fd90;
	selp.b32 	%r165, %r140, %r139, %p38;
	selp.f64 	%fd155, %fd92, %fd90, %p38;
	add.s32 	%r156, %r156, 4;
$L__BB0_12:
	setp.eq.s32 	%p39, %r27, 0;
	@%p39 bra 	$L__BB0_15;
	mad.lo.s32 	%r162, %r156, %r1, %r170;
	neg.s32 	%r161, %r27;
$L__BB0_14:
	.pragma "nounroll";
	mul.wide.s32 	%rd39, %r162, 8;
	add.s64 	%rd40, %rd1, %rd39;
	ld.global.f64 	%fd93, [%rd40];
	abs.f64 	%fd94, %fd93;
	setp.gt.f64 	%p40, %fd94, %fd155;
	selp.b32 	%r165, %r156, %r165, %p40;
	selp.f64 	%fd155, %fd94, %fd155, %p40;
	add.s32 	%r156, %r156, 1;
	add.s32 	%r162, %r162, %r1;
	add.s32 	%r161, %r161, 1;
	setp.ne.s32 	%p41, %r161, 0;
	@%p41 bra 	$L__BB0_14;
$L__BB0_15:
	setp.eq.s32 	%p42, %r165, %r170;
	setp.lt.s32 	%p43, %r74, %r170;
	or.pred  	%p44, %p42, %p43;
	@%p44 bra 	$L__BB0_28;
	mul.lo.s32 	%r44, %r165, %r1;
	sub.s32 	%r45, %r1, %r170;
	sub.s32 	%r141, %r74, %r170;
	and.b32  	%r46, %r45, 15;
	setp.lt.u32 	%p45, %r141, 15;
	@%p45 bra 	$L__BB0_19;
	add.s32 	%r168, %r170, %r44;
	add.s32 	%r142, %r74, 2;
	mul.lo.s32 	%r167, %r170, %r142;
	and.b32  	%r143, %r45, -16;
	neg.s32 	%r166, %r143;
$L__BB0_18:
	.pragma "nounroll";
	mul.wide.s32 	%rd41, %r167, 8;
	add.s64 	%rd42, %rd1, %rd41;
	ld.global.f64 	%fd95, [%rd42];
	mul.wide.s32 	%rd43, %r168, 8;
	add.s64 	%rd44, %rd1, %rd43;
	ld.global.f64 	%fd96, [%rd44];
	st.global.f64 	[%rd42], %fd96;
	st.global.f64 	[%rd44], %fd95;
	ld.global.f64 	%fd97, [%rd42+8];
	ld.global.f64 	%fd98, [%rd44+8];
	st.global.f64 	[%rd42+8], %fd98;
	st.global.f64 	[%rd44+8], %fd97;
	ld.global.f64 	%fd99, [%rd42+16];
	ld.global.f64 	%fd100, [%rd44+16];
	st.global.f64 	[%rd42+16], %fd100;
	st.global.f64 	[%rd44+16], %fd99;
	ld.global.f64 	%fd101, [%rd42+24];
	ld.global.f64 	%fd102, [%rd44+24];
	st.global.f64 	[%rd42+24], %fd102;
	st.global.f64 	[%rd44+24], %fd101;
	ld.global.f64 	%fd103, [%rd42+32];
	ld.global.f64 	%fd104, [%rd44+32];
	st.global.f64 	[%rd42+32], %fd104;
	st.global.f64 	[%rd44+32], %fd103;
	ld.global.f64 	%fd105, [%rd42+40];
	ld.global.f64 	%fd106, [%rd44+40];
	st.global.f64 	[%rd42+40], %fd106;
	st.global.f64 	[%rd44+40], %fd105;
	ld.global.f64 	%fd107, [%rd42+48];
	ld.global.f64 	%fd108, [%rd44+48];
	st.global.f64 	[%rd42+48], %fd108;
	st.global.f64 	[%rd44+48], %fd107;
	ld.global.f64 	%fd109, [%rd42+56];
	ld.global.f64 	%fd110, [%rd44+56];
	st.global.f64 	[%rd42+56], %fd110;
	st.global.f64 	[%rd44+56], %fd109;
	ld.global.f64 	%fd111, [%rd42+64];
	ld.global.f64 	%fd112, [%rd44+64];
	st.global.f64 	[%rd42+64], %fd112;
	st.global.f64 	[%rd44+64], %fd111;
	ld.global.f64 	%fd113, [%rd42+72];
	ld.global.f64 	%fd114, [%rd44+72];
	st.global.f64 	[%rd42+72], %fd114;
	st.global.f64 	[%rd44+72], %fd113;
	ld.global.f64 	%fd115, [%rd42+80];
	ld.global.f64 	%fd116, [%rd44+80];
	st.global.f64 	[%rd42+80], %fd116;
	st.global.f64 	[%rd44+80], %fd115;
	ld.global.f64 	%fd117, [%rd42+88];
	ld.global.f64 	%fd118, [%rd44+88];
	st.global.f64 	[%rd42+88], %fd118;
	st.global.f64 	[%rd44+88], %fd117;
	ld.global.f64 	%fd119, [%rd42+96];
	ld.global.f64 	%fd120, [%rd44+96];
	st.global.f64 	[%rd42+96], %fd120;
	st.global.f64 	[%rd44+96], %fd119;
	ld.global.f64 	%fd121, [%rd42+104];
	ld.global.f64 	%fd122, [%rd44+104];
	st.global.f64 	[%rd42+104], %fd122;
	st.global.f64 	[%rd44+104], %fd121;
	ld.global.f64 	%fd123, [%rd42+112];
	ld.global.f64 	%fd124, [%rd44+112];
	st.global.f64 	[%rd42+112], %fd124;
	st.global.f64 	[%rd44+112], %fd123;
	ld.global.f64 	%fd125, [%rd42+120];
	ld.global.f64 	%fd126, [%rd44+120];
	st.global.f64 	[%rd42+120], %fd126;
	st.global.f64 	[%rd44+120], %fd125;
	add.s32 	%r170, %r170, 16;
	add.s32 	%r168, %r168, 16;
	add.s32 	%r167, %r167, 16;
	add.s32 	%r166, %r166, 16;
	setp.ne.s32 	%p46, %r166, 0;
	@%p46 bra 	$L__BB0_18;
$L__BB0_19:
	setp.eq.s32 	%p47, %r46, 0;
	@%p47 bra 	$L__BB0_28;
	and.b32  	%r59, %r45, 7;
	setp.lt.u32 	%p48, %r46, 8;
	@%p48 bra 	$L__BB0_22;
	add.s32 	%r144, %r170, %r2;
	mul.wide.s32 	%rd45, %r144, 8;
	add.s64 	%rd46, %rd1, %rd45;
	ld.global.f64 	%fd127, [%rd46];
	add.s32 	%r145, %r170, %r44;
	mul.wide.s32 	%rd47, %r145, 8;
	add.s64 	%rd48, %rd1, %rd47;
	ld.global.f64 	%fd128, [%rd48];
	st.global.f64 	[%rd46], %fd128;
	st.global.f64 	[%rd48], %fd127;
	ld.global.f64 	%fd129, [%rd46+8];
	ld.global.f64 	%fd130, [%rd48+8];
	st.global.f64 	[%rd46+8], %fd130;
	st.global.f64 	[%rd48+8], %fd129;
	ld.global.f64 	%fd131, [%rd46+16];
	ld.global.f64 	%fd132, [%rd48+16];
	st.global.f64 	[%rd46+16], %fd132;
	st.global.f64 	[%rd48+16], %fd131;
	ld.global.f64 	%fd133, [%rd46+24];
	ld.global.f64 	%fd134, [%rd48+24];
	st.global.f64 	[%rd46+24], %fd134;
	st.global.f64 	[%rd48+24], %fd133;
	ld.global.f64 	%fd135, [%rd46+32];
	ld.global.f64 	%fd136, [%rd48+32];
	st.global.f64 	[%rd46+32], %fd136;
	st.global.f64 	[%rd48+32], %fd135;
	ld.global.f64 	%fd137, [%rd46+40];
	ld.global.f64 	%fd138, [%rd48+40];
	st.global.f64 	[%rd46+40], %fd138;
	st.global.f64 	[%rd48+40], %fd137;
	ld.global.f64 	%fd139, [%rd46+48];
	ld.global.f64 	%fd140, [%rd48+48];
	st.global.f64 	[%rd46+48], %fd140;
	st.global.f64 	[%rd48+48], %fd139;
	ld.global.f64 	%fd141, [%rd46+56];
	ld.global.f64 	%fd142, [%rd48+56];
	st.global.f64 	[%rd46+56], %fd142;
	st.global.f64 	[%rd48+56], %fd141;
	add.s32 	%r170, %r170, 8;
$L__BB0_22:
	setp.eq.s32 	%p49, %r59, 0;
	@%p49 bra 	$L__BB0_28;
	and.b32  	%r62, %r45, 3;
	setp.lt.u32 	%p50, %r59, 4;
	@%p50 bra 	$L__BB0_25;
	add.s32 	%r146, %r170, %r2;
	mul.wide.s32 	%rd49, %r146, 8;
	add.s64 	%rd50, %rd1, %rd49;
	ld.global.f64 	%fd143, [%rd50];
	add.s32 	%r147, %r170, %r44;
	mul.wide.s32 	%rd51, %r147, 8;
	add.s64 	%rd52, %rd1, %rd51;
	ld.global.f64 	%fd144, [%rd52];
	st.global.f64 	[%rd50], %fd144;
	st.global.f64 	[%rd52], %fd143;
	ld.global.f64 	%fd145, [%rd50+8];
	ld.global.f64 	%fd146, [%rd52+8];
	st.global.f64 	[%rd50+8], %fd146;
	st.global.f64 	[%rd52+8], %fd145;
	ld.global.f64 	%fd147, [%rd50+16];
	ld.global.f64 	%fd148, [%rd52+16];
	st.global.f64 	[%rd50+16], %fd148;
	st.global.f64 	[%rd52+16], %fd147;
	ld.global.f64 	%fd149, [%rd50+24];
	ld.global.f64 	%fd150, [%rd52+24];
	st.global.f64 	[%rd50+24], %fd150;
	st.global.f64 	[%rd52+24], %fd149;
	add.s32 	%r170, %r170, 4;
$L__BB0_25:
	setp.eq.s32 	%p51, %r62, 0;
	@%p51 bra 	$L__BB0_28;
	add.s32 	%r175, %r170, %r44;
	add.s32 	%r174, %r170, %r2;
	neg.s32 	%r173, %r62;
$L__BB0_27:
	.pragma "nounroll";
	mul.wide.s32 	%rd53, %r175, 8;
	add.s64 	%rd54, %rd1, %rd53;
	mul.wide.s32 	%rd55, %r174, 8;
	add.s64 	%rd56, %rd1, %rd55;
	ld.global.f64 	%fd151, [%rd56];
	ld.global.f64 	%fd152, [%rd54];
	st.global.f64 	[%rd56], %fd152;
	st.global.f64 	[%rd54], %fd151;
	add.s32 	%r175, %r175, 1;
	add.s32 	%r174, %r174, 1;
	add.s32 	%r173, %r173, 1;
	setp.ne.s32 	%p52, %r173, 0;
	@%p52 bra 	$L__BB0_27;
$L__BB0_28:
	ret;

}
	// .globl	_Z11eliminationPdii
.visible .entry _Z11eliminationPdii(
	.param .u64 .ptr .align 1 _Z11eliminationPdii_param_0,
	.param .u32 _Z11eliminationPdii_param_1,
	.param .u32 _Z11eliminationPdii_param_2
)
{
	.reg .pred 	%p<13>;
	.reg .b32 	%r<32>;
	.reg .b64 	%rd<44>;
	.reg .b64 	%fd<64>;

	ld.param.u64 	%rd5, [_Z11eliminationPdii_param_0];
	ld.param.u32 	%r17, [_Z11eliminationPdii_param_1];
	ld.param.u32 	%r29, [_Z11eliminationPdii_param_2];
	cvta.to.global.u64 	%rd1, %rd5;
	mov.u32 	%r19, %tid.x;
	mov.u32 	%r20, %ctaid.x;
	mov.u32 	%r21, %ntid.x;
	mad.lo.s32 	%r1, %r20, %r21, %r19;
	setp.ge.s32 	%p1, %r1, %r17;
	setp.le.s32 	%p2, %r1, %r29;
	or.pred  	%p3, %p1, %p2;
	@%p3 bra 	$L__BB1_13;
	mad.lo.s32 	%r2, %r1, %r17, %r1;
	add.s32 	%r22, %r2, %r29;
	mul.wide.s32 	%rd6, %r22, 8;
	add.s64 	%rd7, %rd1, %rd6;
	ld.global.f64 	%fd2, [%rd7];
	mad.lo.s32 	%r3, %r29, %r17, %r29;
	add.s32 	%r23, %r3, %r29;
	mul.wide.s32 	%rd8, %r23, 8;
	add.s64 	%rd9, %rd1, %rd8;
	ld.global.f64 	%fd3, [%rd9];
	div.rn.f64 	%fd1, %fd2, %fd3;
	setp.ge.s32 	%p4, %r29, %r17;
	@%p4 bra 	$L__BB1_13;
	sub.s32 	%r4, %r17, %r29;
	and.b32  	%r5, %r4, 7;
	sub.s32 	%r24, %r29, %r17;
	setp.gt.u32 	%p5, %r24, -8;
	@%p5 bra 	$L__BB1_5;
	and.b32  	%r25, %r4, -8;
	neg.s32 	%r27, %r25;
	add.s64 	%rd2, %rd1, 32;
	cvt.s64.s32 	%rd3, %r3;
	cvt.s64.s32 	%rd4, %r2;
$L__BB1_4:
	.pragma "nounroll";
	cvt.s64.s32 	%rd10, %r29;
	add.s64 	%rd11, %rd3, %rd10;
	shl.b64 	%rd12, %rd11, 3;
	add.s64 	%rd13, %rd2, %rd12;
	add.s64 	%rd14, %rd4, %rd10;
	shl.b64 	%rd15, %rd14, 3;
	add.s64 	%rd16, %rd2, %rd15;
	ld.global.f64 	%fd4, [%rd13+-24];
	mul.f64 	%fd5, %fd1, %fd4;
	ld.global.f64 	%fd6, [%rd16+-24];
	sub.f64 	%fd7, %fd6, %fd5;
	st.global.f64 	[%rd16+-24], %fd7;
	ld.global.f64 	%fd8, [%rd13+-16];
	mul.f64 	%fd9, %fd1, %fd8;
	ld.global.f64 	%fd10, [%rd16+-16];
	sub.f64 	%fd11, %fd10, %fd9;
	st.global.f64 	[%rd16+-16], %fd11;
	ld.global.f64 	%fd12, [%rd13+-8];
	mul.f64 	%fd13, %fd1, %fd12;
	ld.global.f64 	%fd14, [%rd16+-8];
	sub.f64 	%fd15, %fd14, %fd13;
	st.global.f64 	[%rd16+-8], %fd15;
	ld.global.f64 	%fd16, [%rd13];
	mul.f64 	%fd17, %fd1, %fd16;
	ld.global.f64 	%fd18, [%rd16];
	sub.f64 	%fd19, %fd18, %fd17;
	st.global.f64 	[%rd16], %fd19;
	ld.global.f64 	%fd20, [%rd13+8];
	mul.f64 	%fd21, %fd1, %fd20;
	ld.global.f64 	%fd22, [%rd16+8];
	sub.f64 	%fd23, %fd22, %fd21;
	st.global.f64 	[%rd16+8], %fd23;
	ld.global.f64 	%fd24, [%rd13+16];
	mul.f64 	%fd25, %fd1, %fd24;
	ld.global.f64 	%fd26, [%rd16+16];
	sub.f64 	%fd27, %fd26, %fd25;
	st.global.f64 	[%rd16+16], %fd27;
	ld.global.f64 	%fd28, [%rd13+24];
	mul.f64 	%fd29, %fd1, %fd28;
	ld.global.f64 	%fd30, [%rd16+24];
	sub.f64 	%fd31, %fd30, %fd29;
	st.global.f64 	[%rd16+24], %fd31;
	add.s32 	%r29, %r29, 8;
	ld.global.f64 	%fd32, [%rd13+32];
	mul.f64 	%fd33, %fd1, %fd32;
	ld.global.f64 	%fd34, [%rd16+32];
	sub.f64 	%fd35, %fd34, %fd33;
	st.global.f64 	[%rd16+32], %fd35;
	add.s32 	%r27, %r27, 8;
	setp.ne.s32 	%p6, %r27, 0;
	@%p6 bra 	$L__BB1_4;
$L__BB1_5:
	setp.eq.s32 	%p7, %r5, 0;
	@%p7 bra 	$L__BB1_13;
	and.b32  	%r12, %r4, 3;
	setp.lt.u32 	%p8, %r5, 4;
	@%p8 bra 	$L__BB1_8;
	cvt.s64.s32 	%rd17, %r3;
	cvt.s64.s32 	%rd18, %r29;
	add.s64 	%rd19, %rd18, %rd17;
	shl.b64 	%rd20, %rd19, 3;
	add.s64 	%rd21, %rd1, %rd20;
	ld.global.f64 	%fd36, [%rd21+8];
	mul.f64 	%fd37, %fd1, %fd36;
	cvt.s64.s32 	%rd22, %r2;
	add.s64 	%rd23, %rd18, %rd22;
	shl.b64 	%rd24, %rd23, 3;
	add.s64 	%rd25, %rd1, %rd24;
	ld.global.f64 	%fd38, [%rd25+8];
	sub.f64 	%fd39, %fd38, %fd37;
	st.global.f64 	[%rd25+8], %fd39;
	ld.global.f64 	%fd40, [%rd21+16];
	mul.f64 	%fd41, %fd1, %fd40;
	ld.global.f64 	%fd42, [%rd25+16];
	sub.f64 	%fd43, %fd42, %fd41;
	st.global.f64 	[%rd25+16], %fd43;
	ld.global.f64 	%fd44, [%rd21+24];
	mul.f64 	%fd45, %fd1, %fd44;
	ld.global.f64 	%fd46, [%rd25+24];
	sub.f64 	%fd47, %fd46, %fd45;
	st.global.f64 	[%rd25+24], %fd47;
	add.s32 	%r29, %r29, 4;
	ld.global.f64 	%fd48, [%rd21+32];
	mul.f64 	%fd49, %fd1, %fd48;
	ld.global.f64 	%fd50, [%rd25+32];
	sub.f64 	%fd51, %fd50, %fd49;
	st.global.f64 	[%rd25+32], %fd51;
$L__BB1_8:
	setp.eq.s32 	%p9, %r12, 0;
	@%p9 bra 	$L__BB1_13;
	setp.eq.s32 	%p10, %r12, 1;
	@%p10 bra 	$L__BB1_11;
	cvt.s64.s32 	%rd26, %r3;
	cvt.s64.s32 	%rd27, %r29;
	add.s64 	%rd28, %rd27, %rd26;
	shl.b64 	%rd29, %rd28, 3;
	add.s64 	%rd30, %rd1, %rd29;
	ld.global.f64 	%fd52, [%rd30+8];
	mul.f64 	%fd53, %fd1, %fd52;
	cvt.s64.s32 	%rd31, %r2;
	add.s64 	%rd32, %rd27, %rd31;
	shl.b64 	%rd33, %rd32, 3;
	add.s64 	%rd34, %rd1, %rd33;
	ld.global.f64 	%fd54, [%rd34+8];
	sub.f64 	%fd55, %fd54, %fd53;
	st.global.f64 	[%rd34+8], %fd55;
	add.s32 	%r29, %r29, 2;
	ld.global.f64 	%fd56, [%rd30+16];
	mul.f64 	%fd57, %fd1, %fd56;
	ld.global.f64 	%fd58, [%rd34+16];
	sub.f64 	%fd59, %fd58, %fd57;
	st.global.f64 	[%rd34+16], %fd59;
$L__BB1_11:
	and.b32  	%r26, %r4, 1;
	setp.eq.b32 	%p11, %r26, 1;
	not.pred 	%p12, %p11;
	@%p12 bra 	$L__BB1_13;
	cvt.s64.s32 	%rd35, %r3;
	cvt.s64.s32 	%rd36, %r29;
	add.s64 	%rd37, %rd36, %rd35;
	shl.b64 	%rd38, %rd37, 3;
	add.s64 	%rd39, %rd1, %rd38;
	ld.global.f64 	%fd60, [%rd39+8];
	mul.f64 	%fd61, %fd1, %fd60;
	cvt.s64.s32 	%rd40, %r2;
	add.s64 	%rd41, %rd36, %rd40;
	shl.b64 	%rd42, %rd41, 3;
	add.s64 	%rd43, %rd1, %rd42;
	ld.global.f64 	%fd62, [%rd43+8];
	sub.f64 	%fd63, %fd62, %fd61;
	st.global.f64 	[%rd43+8], %fd63;
$L__BB1_13:
	ret;

}


// ===== COMPILED SASS (sm_100) =====

	.target	sm_100

	.elftype	@"ET_EXEC"


//--------------------- .note.nv.tkinfo           --------------------------
	.section	.note.nv.tkinfo,"",@"SHT_NOTE"
	.sectionflags	@"SHF_NOTE_NV_TKINFO"
	.tkinfo
        /*0018*/ 	.word	0x00000002
        /*0030*/ 	.string	""
        /*0030*/ 	.string	"ptxas"
        /*0030*/ 	.string	"Cuda compilation tools, release 13.0, V13.0.88"
        /*0030*/ 	.string	"Build cuda_13.0.r13.0/compiler.36424714_0"
        /*0030*/ 	.string	"-arch sm_100 -m 64 "



//--------------------- .note.nv.cuinfo           --------------------------
	.section	.note.nv.cuinfo,"",@"SHT_NOTE"
	.sectionflags	@"SHF_NOTE_NV_CUINFO"
        /*0018*/ 	.short	0x0002
        /*001a*/ 	.short	0x0064
        /*001c*/ 	.short	0x0082
	.zero		2


//--------------------- .nv.info                  --------------------------
	.section	.nv.info,"",@"SHT_CUDA_INFO"
	.align	4


	//----- nvinfo : EIATTR_REGCOUNT
	.align		4
        /*0000*/ 	.byte	0x04, 0x2f
        /*0002*/ 	.short	(.L_1 - .L_0)
	.align		4
.L_0:
        /*0004*/ 	.word	index@(_Z14pivot_and_swapPdii)
        /*0008*/ 	.word	0x00000020


	//----- nvinfo : EIATTR_FRAME_SIZE
	.align		4
.L_1:
        /*000c*/ 	.byte	0x04, 0x11
        /*000e*/ 	.short	(.L_3 - .L_2)
	.align		4
.L_2:
        /*0010*/ 	.word	index@(_Z14pivot_and_swapPdii)
        /*0014*/ 	.word	0x00000000


	//----- nvinfo : EIATTR_REGCOUNT
	.align		4
.L_3:
        /*0018*/ 	.byte	0x04, 0x2f
        /*001a*/ 	.short	(.L_5 - .L_4)
	.align		4
.L_4:
        /*001c*/ 	.word	index@(_Z11eliminationPdii)
        /*0020*/ 	.word	0x0000001c


	//----- nvinfo : EIATTR_FRAME_SIZE
	.align		4
.L_5:
        /*0024*/ 	.byte	0x04, 0x11
        /*0026*/ 	.short	(.L_7 - .L_6)
	.align		4
.L_6:
        /*0028*/ 	.word	index@($__internal_0_$__cuda_sm20_div_rn_f64_full)
        /*002c*/ 	.word	0x00000000


	//----- nvinfo : EIATTR_FRAME_SIZE
	.align		4
.L_7:
        /*0030*/ 	.byte	0x04, 0x11
        /*0032*/ 	.short	(.L_9 - .L_8)
	.align		4
.L_8:
        /*0034*/ 	.word	index@(_Z11eliminationPdii)
        /*0038*/ 	.word	0x00000000


	//----- nvinfo : EIATTR_MIN_STACK_SIZE
	.align		4
.L_9:
        /*003c*/ 	.byte	0x04, 0x12
        /*003e*/ 	.short	(.L_11 - .L_10)
	.align		4
.L_10:
        /*0040*/ 	.word	index@(_Z11eliminationPdii)
        /*0044*/ 	.word	0x00000000


	//----- nvinfo : EIATTR_MIN_STACK_SIZE
	.align		4
.L_11:
        /*0048*/ 	.byte	0x04, 0x12
        /*004a*/ 	.short	(.L_13 - .L_12)
	.align		4
.L_12:
        /*004c*/ 	.word	index@(_Z14pivot_and_swapPdii)
        /*0050*/ 	.word	0x00000000
.L_13:


//--------------------- .nv.compat                --------------------------
	.section	.nv.compat,"",@"SHT_CUDA_COMPAT_INFO"
	.align	4
        /*0000*/ 	.byte	0x02, 0x09, 0x00, 0x00, 0x02, 0x02, 0x01, 0x00, 0x02, 0x05, 0x05, 0x00, 0x03, 0x07, 0x01, 0x01
        /*0010*/ 	.byte	0x02, 0x03, 0x00, 0x00, 0x02, 0x06, 0x01, 0x00, 0x04, 0x0b, 0x08, 0x00, 0x01, 0x00, 0x00, 0x00
        /*0020*/ 	.byte	0x00, 0x00, 0x00, 0x00


//--------------------- .nv.info._Z11eliminationPdii --------------------------
	.section	.nv.info._Z11eliminationPdii,"",@"SHT_CUDA_INFO"
	.sectionflags	@""
	.align	4


	//----- nvinfo : EIATTR_CUDA_API_VERSION
	.align		4
        /*0000*/ 	.byte	0x04, 0x37
        /*0002*/ 	.short	(.L_15 - .L_14)
.L_14:
        /*0004*/ 	.word	0x00000082


	//----- nvinfo : EIATTR_KPARAM_INFO
	.align		4
.L_15:
        /*0008*/ 	.byte	0x04, 0x17
        /*000a*/ 	.short	(.L_17 - .L_16)
.L_16:
        /*000c*/ 	.word	0x00000000
        /*0010*/ 	.short	0x0002
        /*0012*/ 	.short	0x000c
        /*0014*/ 	.byte	0x00, 0xf0, 0x11, 0x00


	//----- nvinfo : EIATTR_KPARAM_INFO
	.align		4
.L_17:
        /*0018*/ 	.byte	0x04, 0x17
        /*001a*/ 	.short	(.L_19 - .L_18)
.L_18:
        /*001c*/ 	.word	0x00000000
        /*0020*/ 	.short	0x0001
        /*0022*/ 	.short	0x0008
        /*0024*/ 	.byte	0x00, 0xf0, 0x11, 0x00


	//----- nvinfo : EIATTR_KPARAM_INFO
	.align		4
.L_19:
        /*0028*/ 	.byte	0x04, 0x17
        /*002a*/ 	.short	(.L_21 - .L_20)
.L_20:
        /*002c*/ 	.word	0x00000000
        /*0030*/ 	.short	0x0000
        /*0032*/ 	.short	0x0000
        /*0034*/ 	.byte	0x00, 0xf5, 0x21, 0x00


	//----- nvinfo : EIATTR_SPARSE_MMA_MASK
	.align		4
.L_21:
        /*0038*/ 	.byte	0x03, 0x50
        /*003a*/ 	.short	0x0000


	//----- nvinfo : EIATTR_MAXREG_COUNT
	.align		4
        /*003c*/ 	.byte	0x03, 0x1b
        /*003e*/ 	.short	0x00ff


	//----- nvinfo : EIATTR_MERCURY_ISA_VERSION
	.align		4
        /*0040*/ 	.byte	0x03, 0x5f
        /*0042*/ 	.short	0x0101


	//----- nvinfo : EIATTR_VRC_CTA_INIT_COUNT
	.align		4
        /*0044*/ 	.byte	0x02, 0x4a
	.zero		1
	.zero		1


	//----- nvinfo : EIATTR_EXIT_INSTR_OFFSETS
	.align		4
        /*0048*/ 	.byte	0x04, 0x1c
        /*004a*/ 	.short	(.L_23 - .L_22)


	//   ....[0]....
.L_22:
        /*004c*/ 	.word	0x00000080


	//   ....[1]....
        /*0050*/ 	.word	0x00000280


	//   ....[2]....
        /*0054*/ 	.word	0x00000610


	//   ....[3]....
        /*0058*/ 	.word	0x00000810


	//   ....[4]....
        /*005c*/ 	.word	0x00000990


	//   ....[5]....
        /*0060*/ 	.word	0x00000a80


	//----- nvinfo : EIATTR_CRS_STACK_SIZE
	.align		4
.L_23:
        /*0064*/ 	.byte	0x04, 0x1e
        /*0066*/ 	.short	(.L_25 - .L_24)
.L_24:
        /*0068*/ 	.word	0x00000000


	//----- nvinfo : EIATTR_CBANK_PARAM_SIZE
	.align		4
.L_25:
        /*006c*/ 	.byte	0x03, 0x19
        /*006e*/ 	.short	0x0010


	//----- nvinfo : EIATTR_PARAM_CBANK
	.align		4
        /*0070*/ 	.byte	0x04, 0x0a
        /*0072*/ 	.short	(.L_27 - .L_26)
	.align		4
.L_26:
        /*0074*/ 	.word	index@(.nv.constant0._Z11eliminationPdii)
        /*0078*/ 	.short	0x0380
        /*007a*/ 	.short	0x0010


	//----- nvinfo : EIATTR_SW_WAR
	.align		4
.L_27:
        /*007c*/ 	.byte	0x04, 0x36
        /*007e*/ 	.short	(.L_29 - .L_28)
.L_28:
        /*0080*/ 	.word	0x00000008
.L_29:


//--------------------- .nv.info._Z14pivot_and_swapPdii --------------------------
	.section	.nv.info._Z14pivot_and_swapPdii,"",@"SHT_CUDA_INFO"
	.sectionflags	@""
	.align	4


	//----- nvinfo : EIATTR_CUDA_API_VERSION
	.align		4
        /*0000*/ 	.byte	0x04, 0x37
        /*0002*/ 	.short	(.L_31 - .L_30)
.L_30:
        /*0004*/ 	.word	0x00000082


	//----- nvinfo : EIATTR_KPARAM_INFO
	.align		4
.L_31:
        /*0008*/ 	.byte	0x04, 0x17
        /*000a*/ 	.short	(.L_33 - .L_32)
.L_32:
        /*000c*/ 	.word	0x00000000
        /*0010*/ 	.short	0x0002
        /*0012*/ 	.short	0x000c
        /*0014*/ 	.byte	0x00, 0xf0, 0x11, 0x00


	//----- nvinfo : EIATTR_KPARAM_INFO
	.align		4
.L_33:
        /*0018*/ 	.byte	0x04, 0x17
        /*001a*/ 	.short	(.L_35 - .L_34)
.L_34:
        /*001c*/ 	.word	0x00000000
        /*0020*/ 	.short	0x0001
        /*0022*/ 	.short	0x0008
        /*0024*/ 	.byte	0x00, 0xf0, 0x11, 0x00


	//----- nvinfo : EIATTR_KPARAM_INFO
	.align		4
.L_35:
        /*0028*/ 	.byte	0x04, 0x17
        /*002a*/ 	.short	(.L_37 - .L_36)
.L_36:
        /*002c*/ 	.word	0x00000000
        /*0030*/ 	.short	0x0000
        /*0032*/ 	.short	0x0000
        /*0034*/ 	.byte	0x00, 0xf5, 0x21, 0x00


	//----- nvinfo : EIATTR_SPARSE_MMA_MASK
	.align		4
.L_37:
        /*0038*/ 	.byte	0x03, 0x50
        /*003a*/ 	.short	0x0000


	//----- nvinfo : EIATTR_MAXREG_COUNT
	.align		4
        /*003c*/ 	.byte	0x03, 0x1b
        /*003e*/ 	.short	0x00ff


	//----- nvinfo : EIATTR_MERCURY_ISA_VERSION
	.align		4
        /*0040*/ 	.byte	0x03, 0x5f
        /*0042*/ 	.short	0x0101


	//----- nvinfo : EIATTR_VRC_CTA_INIT_COUNT
	.align		4
        /*0044*/ 	.byte	0x02, 0x4a
	.zero		1
	.zero		1


	//----- nvinfo : EIATTR_EXIT_INSTR_OFFSETS
	.align		4
        /*0048*/ 	.byte	0x04, 0x1c
        /*004a*/ 	.short	(.L_39 - .L_38)


	//   ....[0]....
.L_38:
        /*004c*/ 	.word	0x00000090


	//   ....[1]....
        /*0050*/ 	.word	0x000010b0


	//   ....[2]....
        /*0054*/ 	.word	0x00001610


	//   ....[3]....
        /*0058*/ 	.word	0x000018c0


	//   ....[4]....
        /*005c*/ 	.word	0x00001a70


	//   ....[5]....
        /*0060*/ 	.word	0x00001b70


	//----- nvinfo : EIATTR_CBANK_PARAM_SIZE
	.align		4
.L_39:
        /*0064*/ 	.byte	0x03, 0x19
        /*0066*/ 	.short	0x0010


	//----- nvinfo : EIATTR_PARAM_CBANK
	.align		4
        /*0068*/ 	.byte	0x04, 0x0a
        /*006a*/ 	.short	(.L_41 - .L_40)
	.align		4
.L_40:
        /*006c*/ 	.word	index@(.nv.constant0._Z14pivot_and_swapPdii)
        /*0070*/ 	.short	0x0380
        /*0072*/ 	.short	0x0010


	//----- nvinfo : EIATTR_SW_WAR
	.align		4
.L_41:
        /*0074*/ 	.byte	0x04, 0x36
        /*0076*/ 	.short	(.L_43 - .L_42)
.L_42:
        /*0078*/ 	.word	0x00000008
.L_43:


//--------------------- .nv.callgraph             --------------------------
	.section	.nv.callgraph,"",@"SHT_CUDA_CALLGRAPH"
	.align	4
	.sectionentsize	8
	.align		4
        /*0000*/ 	.word	0x00000000
	.align		4
        /*0004*/ 	.word	0xffffffff
	.align		4
        /*0008*/ 	.word	0x00000000
	.align		4
        /*000c*/ 	.word	0xfffffffe
	.align		4
        /*0010*/ 	.word	0x00000000
	.align		4
        /*0014*/ 	.word	0xfffffffd
	.align		4
        /*0018*/ 	.word	0x00000000
	.align		4
        /*001c*/ 	.word	0xfffffffc


//--------------------- .text._Z11eliminationPdii --------------------------
	.section	.text._Z11eliminationPdii,"ax",@progbits
	.align	128
        .global         _Z11eliminationPdii
        .type           _Z11eliminationPdii,@function
        .size           _Z11eliminationPdii,(.L_x_24 - _Z11eliminationPdii)
        .other          _Z11eliminationPdii,@"STO_CUDA_ENTRY STV_DEFAULT"
_Z11eliminationPdii:
.text._Z11eliminationPdii:
[----:B------:R-:W-:Y:S01]  /*0000*/  LDC R1, c[0x0][0x37c] ;  /* 0x0000df00ff017b82 */ /* 0x000fe20000000800 */
[----:B------:R-:W0:Y:S07]  /*0010*/  S2R R3, SR_TID.X ;  /* 0x0000000000037919 */ /* 0x000e2e0000002100 */
[----:B------:R-:W0:Y:S08]  /*0020*/  S2UR UR4, SR_CTAID.X ;  /* 0x00000000000479c3 */ /* 0x000e300000002500 */
[----:B------:R-:W0:Y:S08]  /*0030*/  LDC R0, c[0x0][0x360] ;  /* 0x0000d800ff007b82 */ /* 0x000e300000000800 */
[----:B------:R-:W1:Y:S01]  /*0040*/  LDC.64 R4, c[0x0][0x388] ;  /* 0x0000e200ff047b82 */ /* 0x000e620000000a00 */
[----:B0-----:R-:W-:-:S05]  /*0050*/  IMAD R3, R0, UR4, R3 ;  /* 0x0000000400037c24 */ /* 0x001fca000f8e0203 */
[----:B-1----:R-:W-:-:S04]  /*0060*/  ISETP.GT.AND P0, PT, R3, R5, PT ;  /* 0x000000050300720c */ /* 0x002fc80003f04270 */
[----:B------:R-:W-:-:S13]  /*0070*/  ISETP.GE.OR P0, PT, R3, R4, !P0 ;  /* 0x000000040300720c */ /* 0x000fda0004706670 */
[----:B------:R-:W-:Y:S05]  /*0080*/  @P0 EXIT ;  /* 0x000000000000094d */ /* 0x000fea0003800000 */
[----:B------:R-:W0:Y:S01]  /*0090*/  LDC.64 R8, c[0x0][0x380] ;  /* 0x0000e000ff087b82 */ /* 0x000e220000000a00 */
[----:B------:R-:W1:Y:S01]  /*00a0*/  LDCU.64 UR4, c[0x0][0x358] ;  /* 0x00006b00ff0477ac */ /* 0x000e620008000a00 */
[----:B------:R-:W-:-:S04]  /*00b0*/  IMAD R0, R5, R4, R5 ;  /* 0x0000000405007224 */ /* 0x000fc800078e0205 */
[----:B------:R-:W-:-:S04]  /*00c0*/  IMAD.IADD R7, R0, 0x1, R5 ;  /* 0x0000000100077824 */ /* 0x000fc800078e0205 */
[----:B0-----:R-:W-:-:S06]  /*00d0*/  IMAD.WIDE R6, R7, 0x8, R8 ;  /* 0x0000000807067825 */ /* 0x001fcc00078e0208 */
[----:B-1----:R-:W2:Y:S01]  /*00e0*/  LDG.E.64 R6, desc[UR4][R6.64] ;  /* 0x0000000406067981 */ /* 0x002ea2000c1e1b00 */
[----:B------:R-:W-:-:S04]  /*00f0*/  IMAD R4, R3, R4, R3 ;  /* 0x0000000403047224 */ /* 0x000fc800078e0203 */
[----:B------:R-:W-:-:S04]  /*0100*/  IMAD.IADD R3, R4, 0x1, R5 ;  /* 0x0000000104037824 */ /* 0x000fc800078e0205 */
[----:B------:R-:W-:-:S06]  /*0110*/  IMAD.WIDE R8, R3, 0x8, R8 ;  /* 0x0000000803087825 */ /* 0x000fcc00078e0208 */
[----:B------:R-:W3:Y:S01]  /*0120*/  LDG.E.64 R8, desc[UR4][R8.64] ;  /* 0x0000000408087981 */ /* 0x000ee2000c1e1b00 */
[----:B------:R-:W-:Y:S01]  /*0130*/  IMAD.MOV.U32 R2, RZ, RZ, 0x1 ;  /* 0x00000001ff027424 */ /* 0x000fe200078e00ff */
[----:B------:R-:W0:Y:S01]  /*0140*/  LDC R5, c[0x0][0x38c] ;  /* 0x0000e300ff057b82 */ /* 0x000e220000000800 */
[----:B------:R-:W-:Y:S01]  /*0150*/  BSSY.RECONVERGENT B0, `(.L_x_0) ;  /* 0x0000010000007945 */ /* 0x000fe20003800200 */
[----:B--2---:R-:W1:Y:S01]  /*0160*/  MUFU.RCP64H R3, R7 ;  /* 0x0000000700037308 */ /* 0x004e620000001800 */
[----:B---3--:R-:W-:Y:S02]  /*0170*/  FSETP.GEU.AND P1, PT, |R9|, 6.5827683646048100446e-37, PT ;  /* 0x036000000900780b */ /* 0x008fe40003f2e200 */
[----:B-1----:R-:W-:-:S08]  /*0180*/  DFMA R10, -R6, R2, 1 ;  /* 0x3ff00000060a742b */ /* 0x002fd00000000102 */
[----:B------:R-:W-:-:S08]  /*0190*/  DFMA R10, R10, R10, R10 ;  /* 0x0000000a0a0a722b */ /* 0x000fd0000000000a */
[----:B------:R-:W-:-:S08]  /*01a0*/  DFMA R10, R2, R10, R2 ;  /* 0x0000000a020a722b */ /* 0x000fd00000000002 */
[----:B------:R-:W-:-:S08]  /*01b0*/  DFMA R2, -R6, R10, 1 ;  /* 0x3ff000000602742b */ /* 0x000fd0000000010a */
[----:B------:R-:W-:-:S08]  /*01c0*/  DFMA R2, R10, R2, R10 ;  /* 0x000000020a02722b */ /* 0x000fd0000000000a */
[----:B------:R-:W-:-:S08]  /*01d0*/  DMUL R10, R8, R2 ;  /* 0x00000002080a7228 */ /* 0x000fd00000000000 */
[----:B------:R-:W-:-:S08]  /*01e0*/  DFMA R12, -R6, R10, R8 ;  /* 0x0000000a060c722b */ /* 0x000fd00000000108 */
[----:B------:R-:W-:-:S10]  /*01f0*/  DFMA R2, R2, R12, R10 ;  /* 0x0000000c0202722b */ /* 0x000fd4000000000a */
[----:B------:R-:W-:-:S05]  /*0200*/  FFMA R10, RZ, R7, R3 ;  /* 0x00000007ff0a7223 */ /* 0x000fca0000000003 */
[----:B------:R-:W-:-:S13]  /*0210*/  FSETP.GT.AND P0, PT, |R10|, 1.469367938527859385e-39, PT ;  /* 0x001000000a00780b */ /* 0x000fda0003f04200 */
[----:B0-----:R-:W-:Y:S05]  /*0220*/  @P0 BRA P1, `(.L_x_1) ;  /* 0x0000000000080947 */ /* 0x001fea0000800000 */
[----:B------:R-:W-:-:S07]  /*0230*/  MOV R12, 0x250 ;  /* 0x00000250000c7802 */ /* 0x000fce0000000f00 */
[----:B------:R-:W-:Y:S05]  /*0240*/  CALL.REL.NOINC `($__internal_0_$__cuda_sm20_div_rn_f64_full) ;  /* 0x0000000800107944 */ /* 0x000fea0003c00000 */
.L_x_1:
[----:B------:R-:W-:Y:S05]  /*0250*/  BSYNC.RECONVERGENT B0 ;  /* 0x0000000000007941 */ /* 0x000fea0003800200 */
.L_x_0:
[----:B------:R-:W0:Y:S02]  /*0260*/  LDC.64 R6, c[0x0][0x388] ;  /* 0x0000e200ff067b82 */ /* 0x000e240000000a00 */
[----:B0-----:R-:W-:-:S13]  /*0270*/  ISETP.GE.AND P0, PT, R7, R6, PT ;  /* 0x000000060700720c */ /* 0x001fda0003f06270 */
[----:B------:R-:W-:Y:S05]  /*0280*/  @P0 EXIT ;  /* 0x000000000000094d */ /* 0x000fea0003800000 */
[----:B------:R-:W-:Y:S02]  /*0290*/  IMAD.IADD R10, R6, 0x1, -R7 ;  /* 0x00000001060a7824 */ /* 0x000fe400078e0a07 */
[----:B------:R-:W-:-:S03]  /*02a0*/  IMAD.IADD R6, R7, 0x1, -R6 ;  /* 0x0000000107067824 */ /* 0x000fc600078e0a06 */
[----:B------:R-:W-:Y:S02]  /*02b0*/  LOP3.LUT R20, R10, 0x7, RZ, 0xc0, !PT ;  /* 0x000000070a147812 */ /* 0x000fe400078ec0ff */
[----:B------:R-:W-:Y:S02]  /*02c0*/  ISETP.GT.U32.AND P1, PT, R6, -0x8, PT ;  /* 0xfffffff80600780c */ /* 0x000fe40003f24070 */
[----:B------:R-:W-:-:S11]  /*02d0*/  ISETP.NE.AND P0, PT, R20, RZ, PT ;  /* 0x000000ff1400720c */ /* 0x000fd60003f05270 */
[----:B------:R-:W-:Y:S05]  /*02e0*/  @P1 BRA `(.L_x_2) ;  /* 0x0000000000c81947 */ /* 0x000fea0003800000 */
[----:B------:R-:W0:Y:S01]  /*02f0*/  LDC.64 R6, c[0x0][0x380] ;  /* 0x0000e000ff067b82 */ /* 0x000e220000000a00 */
[----:B------:R-:W-:-:S05]  /*0300*/  LOP3.LUT R13, R10, 0xfffffff8, RZ, 0xc0, !PT ;  /* 0xfffffff80a0d7812 */ /* 0x000fca00078ec0ff */
[----:B------:R-:W-:Y:S01]  /*0310*/  IMAD.MOV R13, RZ, RZ, -R13 ;  /* 0x000000ffff0d7224 */ /* 0x000fe200078e0a0d */
[----:B0-----:R-:W-:-:S05]  /*0320*/  IADD3 R12, P1, PT, R6, 0x20, RZ ;  /* 0x00000020060c7810 */ /* 0x001fca0007f3e0ff */
[----:B------:R-:W-:-:S08]  /*0330*/  IMAD.X R11, RZ, RZ, R7, P1 ;  /* 0x000000ffff0b7224 */ /* 0x000fd000008e0607 */
.L_x_3:
[----:B0-----:R-:W-:Y:S02]  /*0340*/  SHF.R.S32.HI R7, RZ, 0x1f, R5 ;  /* 0x0000001fff077819 */ /* 0x001fe40000011405 */
[-C--:B------:R-:W-:Y:S02]  /*0350*/  IADD3 R9, P1, PT, R0, R5.reuse, RZ ;  /* 0x0000000500097210 */ /* 0x080fe40007f3e0ff */
[----:B------:R-:W-:Y:S02]  /*0360*/  IADD3 R14, P2, PT, R4, R5, RZ ;  /* 0x00000005040e7210 */ /* 0x000fe40007f5e0ff */
[-C--:B------:R-:W-:Y:S02]  /*0370*/  LEA.HI.X.SX32 R16, R0, R7.reuse, 0x1, P1 ;  /* 0x0000000700107211 */ /* 0x080fe400008f0eff */
[----:B------:R-:W-:Y:S02]  /*0380*/  LEA.HI.X.SX32 R7, R4, R7, 0x1, P2 ;  /* 0x0000000704077211 */ /* 0x000fe400010f0eff */
[----:B------:R-:W-:-:S02]  /*0390*/  LEA R8, P1, R9, R12, 0x3 ;  /* 0x0000000c09087211 */ /* 0x000fc400078218ff */
[C---:B------:R-:W-:Y:S02]  /*03a0*/  LEA R6, P2, R14.reuse, R12, 0x3 ;  /* 0x0000000c0e067211 */ /* 0x040fe400078418ff */
[-C--:B------:R-:W-:Y:S02]  /*03b0*/  LEA.HI.X R9, R9, R11.reuse, R16, 0x3, P1 ;  /* 0x0000000b09097211 */ /* 0x080fe400008f1c10 */
[----:B------:R-:W-:-:S03]  /*03c0*/  LEA.HI.X R7, R14, R11, R7, 0x3, P2 ;  /* 0x0000000b0e077211 */ /* 0x000fc600010f1c07 */
[----:B------:R-:W2:Y:S04]  /*03d0*/  LDG.E.64 R14, desc[UR4][R8.64+-0x18] ;  /* 0xffffe804080e7981 */ /* 0x000ea8000c1e1b00 */
[----:B------:R-:W2:Y:S04]  /*03e0*/  LDG.E.64 R16, desc[UR4][R6.64+-0x18] ;  /* 0xffffe80406107981 */ /* 0x000ea8000c1e1b00 */
[----:B------:R-:W3:Y:S04]  /*03f0*/  LDG.E.64 R18, desc[UR4][R6.64+-0x10] ;  /* 0xfffff00406127981 */ /* 0x000ee8000c1e1b00 */
[----:B------:R-:W4:Y:S04]  /*0400*/  LDG.E.64 R22, desc[UR4][R6.64+-0x8] ;  /* 0xfffff80406167981 */ /* 0x000f28000c1e1b00 */
[----:B------:R-:W5:Y:S01]  /*0410*/  LDG.E.64 R24, desc[UR4][R6.64] ;  /* 0x0000000406187981 */ /* 0x000f62000c1e1b00 */
[----:B--2---:R-:W-:-:S07]  /*0420*/  DFMA R14, R14, -R2, R16 ;  /* 0x800000020e0e722b */ /* 0x004fce0000000010 */
[----:B------:R0:W-:Y:S04]  /*0430*/  STG.E.64 desc[UR4][R6.64+-0x18], R14 ;  /* 0xffffe80e06007986 */ /* 0x0001e8000c101b04 */
[----:B------:R-:W3:Y:S02]  /*0440*/  LDG.E.64 R16, desc[UR4][R8.64+-0x10] ;  /* 0xfffff00408107981 */ /* 0x000ee4000c1e1b00 */
[----:B---3--:R-:W-:-:S07]  /*0450*/  DFMA R16, R16, -R2, R18 ;  /* 0x800000021010722b */ /* 0x008fce0000000012 */
[----:B------:R1:W-:Y:S04]  /*0460*/  STG.E.64 desc[UR4][R6.64+-0x10], R16 ;  /* 0xfffff01006007986 */ /* 0x0003e8000c101b04 */
[----:B------:R-:W4:Y:S02]  /*0470*/  LDG.E.64 R18, desc[UR4][R8.64+-0x8] ;  /* 0xfffff80408127981 */ /* 0x000f24000c1e1b00 */
[----:B----4-:R-:W-:-:S07]  /*0480*/  DFMA R18, R18, -R2, R22 ;  /* 0x800000021212722b */ /* 0x010fce0000000016 */
[----:B------:R2:W-:Y:S04]  /*0490*/  STG.E.64 desc[UR4][R6.64+-0x8], R18 ;  /* 0xfffff81206007986 */ /* 0x0005e8000c101b04 */
[----:B------:R-:W5:Y:S02]  /*04a0*/  LDG.E.64 R22, desc[UR4][R8.64] ;  /* 0x0000000408167981 */ /* 0x000f64000c1e1b00 */
[-C--:B-----5:R-:W-:Y:S02]  /*04b0*/  DFMA R22, R22, -R2.reuse, R24 ;  /* 0x800000021616722b */ /* 0x0a0fe40000000018 */
[----:B------:R-:W3:Y:S05]  /*04c0*/  LDG.E.64 R24, desc[UR4][R6.64+0x8] ;  /* 0x0000080406187981 */ /* 0x000eea000c1e1b00 */
[----:B------:R4:W-:Y:S04]  /*04d0*/  STG.E.64 desc[UR4][R6.64], R22 ;  /* 0x0000001606007986 */ /* 0x0009e8000c101b04 */
[----:B0-----:R-:W3:Y:S02]  /*04e0*/  LDG.E.64 R14, desc[UR4][R8.64+0x8] ;  /* 0x00000804080e7981 */ /* 0x001ee4000c1e1b00 */
[----:B---3--:R-:W-:-:S02]  /*04f0*/  DFMA R14, R14, -R2, R24 ;  /* 0x800000020e0e722b */ /* 0x008fc40000000018 */
[----:B------:R-:W3:Y:S05]  /*0500*/  LDG.E.64 R24, desc[UR4][R6.64+0x10] ;  /* 0x0000100406187981 */ /* 0x000eea000c1e1b00 */
[----:B------:R0:W-:Y:S04]  /*0510*/  STG.E.64 desc[UR4][R6.64+0x8], R14 ;  /* 0x0000080e06007986 */ /* 0x0001e8000c101b04 */
[----:B-1----:R-:W3:Y:S02]  /*0520*/  LDG.E.64 R16, desc[UR4][R8.64+0x10] ;  /* 0x0000100408107981 */ /* 0x002ee4000c1e1b00 */
[----:B---3--:R-:W-:-:S02]  /*0530*/  DFMA R16, R16, -R2, R24 ;  /* 0x800000021010722b */ /* 0x008fc40000000018 */
[----:B------:R-:W3:Y:S05]  /*0540*/  LDG.E.64 R24, desc[UR4][R6.64+0x18] ;  /* 0x0000180406187981 */ /* 0x000eea000c1e1b00 */
[----:B------:R0:W-:Y:S04]  /*0550*/  STG.E.64 desc[UR4][R6.64+0x10], R16 ;  /* 0x0000101006007986 */ /* 0x0001e8000c101b04 */
[----:B--2---:R-:W3:Y:S02]  /*0560*/  LDG.E.64 R18, desc[UR4][R8.64+0x18] ;  /* 0x0000180408127981 */ /* 0x004ee4000c1e1b00 */
[----:B---3--:R-:W-:-:S02]  /*0570*/  DFMA R18, R18, -R2, R24 ;  /* 0x800000021212722b */ /* 0x008fc40000000018 */
[----:B------:R-:W2:Y:S05]  /*0580*/  LDG.E.64 R24, desc[UR4][R6.64+0x20] ;  /* 0x0000200406187981 */ /* 0x000eaa000c1e1b00 */
[----:B------:R0:W-:Y:S04]  /*0590*/  STG.E.64 desc[UR4][R6.64+0x18], R18 ;  /* 0x0000181206007986 */ /* 0x0001e8000c101b04 */
[----:B----4-:R-:W2:Y:S01]  /*05a0*/  LDG.E.64 R22, desc[UR4][R8.64+0x20] ;  /* 0x0000200408167981 */ /* 0x010ea2000c1e1b00 */
[----:B------:R-:W-:-:S05]  /*05b0*/  VIADD R13, R13, 0x8 ;  /* 0x000000080d0d7836 */ /* 0x000fca0000000000 */
[----:B------:R-:W-:Y:S01]  /*05c0*/  ISETP.NE.AND P1, PT, R13, RZ, PT ;  /* 0x000000ff0d00720c */ /* 0x000fe20003f25270 */
[----:B------:R-:W-:Y:S01]  /*05d0*/  VIADD R5, R5, 0x8 ;  /* 0x0000000805057836 */ /* 0x000fe20000000000 */
[----:B--2---:R-:W-:-:S07]  /*05e0*/  DFMA R22, R22, -R2, R24 ;  /* 0x800000021616722b */ /* 0x004fce0000000018 */
[----:B------:R0:W-:Y:S04]  /*05f0*/  STG.E.64 desc[UR4][R6.64+0x20], R22 ;  /* 0x0000201606007986 */ /* 0x0001e8000c101b04 */
[----:B------:R-:W-:Y:S05]  /*0600*/  @P1 BRA `(.L_x_3) ;  /* 0xfffffffc004c1947 */ /* 0x000fea000383ffff */
.L_x_2:
[----:B------:R-:W-:Y:S05]  /*0610*/  @!P0 EXIT ;  /* 0x000000000000894d */ /* 0x000fea0003800000 */
[----:B------:R-:W-:Y:S02]  /*0620*/  ISETP.GE.U32.AND P1, PT, R20, 0x4, PT ;  /* 0x000000041400780c */ /* 0x000fe40003f26070 */
[----:B------:R-:W-:-:S04]  /*0630*/  LOP3.LUT R11, R10, 0x3, RZ, 0xc0, !PT ;  /* 0x000000030a0b7812 */ /* 0x000fc800078ec0ff */
[----:B------:R-:W-:-:S07]  /*0640*/  ISETP.NE.AND P0, PT, R11, RZ, PT ;  /* 0x000000ff0b00720c */ /* 0x000fce0003f05270 */
[----:B------:R-:W-:Y:S06]  /*0650*/  @!P1 BRA `(.L_x_4) ;  /* 0x00000000006c9947 */ /* 0x000fec0003800000 */
[----:B0-----:R-:W0:Y:S01]  /*0660*/  LDC.64 R16, c[0x0][0x380] ;  /* 0x0000e000ff107b82 */ /* 0x001e220000000a00 */
[----:B------:R-:W-:Y:S02]  /*0670*/  SHF.R.S32.HI R7, RZ, 0x1f, R5 ;  /* 0x0000001fff077819 */ /* 0x000fe40000011405 */
[C---:B------:R-:W-:Y:S02]  /*0680*/  IADD3 R9, P1, PT, R5.reuse, R0, RZ ;  /* 0x0000000005097210 */ /* 0x040fe40007f3e0ff */
[----:B------:R-:W-:Y:S02]  /*0690*/  IADD3 R12, P2, PT, R5, R4, RZ ;  /* 0x00000004050c7210 */ /* 0x000fe40007f5e0ff */
[-C--:B------:R-:W-:Y:S02]  /*06a0*/  LEA.HI.X.SX32 R14, R0, R7.reuse, 0x1, P1 ;  /* 0x00000007000e7211 */ /* 0x080fe400008f0eff */
[----:B------:R-:W-:Y:S02]  /*06b0*/  LEA.HI.X.SX32 R7, R4, R7, 0x1, P2 ;  /* 0x0000000704077211 */ /* 0x000fe400010f0eff */
[----:B0-----:R-:W-:-:S02]  /*06c0*/  LEA R8, P1, R9, R16, 0x3 ;  /* 0x0000001009087211 */ /* 0x001fc400078218ff */
        /* <DEDUP_REMOVED lines=16> */
[----:B------:R-:W5:Y:S01]  /*07d0*/  LDG.E.64 R18, desc[UR4][R8.64+0x20] ;  /* 0x0000200408127981 */ /* 0x000f62000c1e1b00 */
[----:B------:R-:W-:Y:S01]  /*07e0*/  VIADD R5, R5, 0x4 ;  /* 0x0000000405057836 */ /* 0x000fe20000000000 */
[----:B-----5:R-:W-:-:S07]  /*07f0*/  DFMA R18, R18, -R2, R20 ;  /* 0x800000021212722b */ /* 0x020fce0000000014 */
[----:B------:R1:W-:Y:S04]  /*0800*/  STG.E.64 desc[UR4][R6.64+0x20], R18 ;  /* 0x0000201206007986 */ /* 0x0003e8000c101b04 */
.L_x_4:
[----:B------:R-:W-:Y:S05]  /*0810*/  @!P0 EXIT ;  /* 0x000000000000894d */ /* 0x000fea0003800000 */
[----:B------:R-:W-:Y:S02]  /*0820*/  ISETP.NE.AND P1, PT, R11, 0x1, PT ;  /* 0x000000010b00780c */ /* 0x000fe40003f25270 */
[----:B------:R-:W-:-:S04]  /*0830*/  LOP3.LUT R10, R10, 0x1, RZ, 0xc0, !PT ;  /* 0x000000010a0a7812 */ /* 0x000fc800078ec0ff */
[----:B------:R-:W-:-:S07]  /*0840*/  ISETP.NE.U32.AND P0, PT, R10, 0x1, PT ;  /* 0x000000010a00780c */ /* 0x000fce0003f05070 */
[----:B------:R-:W-:Y:S06]  /*0850*/  @!P1 BRA `(.L_x_5) ;  /* 0x00000000004c9947 */ /* 0x000fec0003800000 */
[----:B-1----:R-:W1:Y:S01]  /*0860*/  LDC.64 R12, c[0x0][0x380] ;  /* 0x0000e000ff0c7b82 */ /* 0x002e620000000a00 */
[----:B0-----:R-:W-:Y:S02]  /*0870*/  SHF.R.S32.HI R7, RZ, 0x1f, R5 ;  /* 0x0000001fff077819 */ /* 0x001fe40000011405 */
[C---:B------:R-:W-:Y:S02]  /*0880*/  IADD3 R9, P1, PT, R5.reuse, R0, RZ ;  /* 0x0000000005097210 */ /* 0x040fe40007f3e0ff */
[----:B------:R-:W-:Y:S02]  /*0890*/  IADD3 R11, P2, PT, R5, R4, RZ ;  /* 0x00000004050b7210 */ /* 0x000fe40007f5e0ff */
[-C--:B------:R-:W-:Y:S02]  /*08a0*/  LEA.HI.X.SX32 R10, R0, R7.reuse, 0x1, P1 ;  /* 0x00000007000a7211 */ /* 0x080fe400008f0eff */
[----:B------:R-:W-:Y:S02]  /*08b0*/  LEA.HI.X.SX32 R14, R4, R7, 0x1, P2 ;  /* 0x00000007040e7211 */ /* 0x000fe400010f0eff */
[----:B-1----:R-:W-:-:S02]  /*08c0*/  LEA R8, P1, R9, R12, 0x3 ;  /* 0x0000000c09087211 */ /* 0x002fc400078218ff */
[----:B------:R-:W-:Y:S02]  /*08d0*/  LEA R6, P2, R11, R12, 0x3 ;  /* 0x0000000c0b067211 */ /* 0x000fe400078418ff */
[-C--:B------:R-:W-:Y:S02]  /*08e0*/  LEA.HI.X R9, R9, R13.reuse, R10, 0x3, P1 ;  /* 0x0000000d09097211 */ /* 0x080fe400008f1c0a */
[----:B------:R-:W-:-:S03]  /*08f0*/  LEA.HI.X R7, R11, R13, R14, 0x3, P2 ;  /* 0x0000000d0b077211 */ /* 0x000fc600010f1c0e */
[----:B------:R-:W2:Y:S04]  /*0900*/  LDG.E.64 R10, desc[UR4][R8.64+0x8] ;  /* 0x00000804080a7981 */ /* 0x000ea8000c1e1b00 */
[----:B------:R-:W2:Y:S04]  /*0910*/  LDG.E.64 R12, desc[UR4][R6.64+0x8] ;  /* 0x00000804060c7981 */ /* 0x000ea8000c1e1b00 */
[----:B------:R-:W3:Y:S01]  /*0920*/  LDG.E.64 R14, desc[UR4][R6.64+0x10] ;  /* 0x00001004060e7981 */ /* 0x000ee2000c1e1b00 */
[----:B--2---:R-:W-:-:S07]  /*0930*/  DFMA R10, R10, -R2, R12 ;  /* 0x800000020a0a722b */ /* 0x004fce000000000c */
[----:B------:R2:W-:Y:S04]  /*0940*/  STG.E.64 desc[UR4][R6.64+0x8], R10 ;  /* 0x0000080a06007986 */ /* 0x0005e8000c101b04 */
[----:B------:R-:W3:Y:S01]  /*0950*/  LDG.E.64 R12, desc[UR4][R8.64+0x10] ;  /* 0x00001004080c7981 */ /* 0x000ee2000c1e1b00 */
[----:B------:R-:W-:Y:S01]  /*0960*/  VIADD R5, R5, 0x2 ;  /* 0x0000000205057836 */ /* 0x000fe20000000000 */
[----:B---3--:R-:W-:-:S07]  /*0970*/  DFMA R12, R12, -R2, R14 ;  /* 0x800000020c0c722b */ /* 0x008fce000000000e */
[----:B------:R2:W-:Y:S04]  /*0980*/  STG.E.64 desc[UR4][R6.64+0x10], R12 ;  /* 0x0000100c06007986 */ /* 0x0005e8000c101b04 */
.L_x_5:
[----:B------:R-:W-:Y:S05]  /*0990*/  @P0 EXIT ;  /* 0x000000000000094d */ /* 0x000fea0003800000 */
[----:B-12---:R-:W1:Y:S01]  /*09a0*/  LDC.64 R12, c[0x0][0x380] ;  /* 0x0000e000ff0c7b82 */ /* 0x006e620000000a00 */
[----:B0-----:R-:W-:Y:S02]  /*09b0*/  SHF.R.S32.HI R7, RZ, 0x1f, R5 ;  /* 0x0000001fff077819 */ /* 0x001fe40000011405 */
[-C--:B------:R-:W-:Y:S02]  /*09c0*/  IADD3 R8, P0, PT, R0, R5.reuse, RZ ;  /* 0x0000000500087210 */ /* 0x080fe40007f1e0ff */
[----:B------:R-:W-:Y:S02]  /*09d0*/  IADD3 R5, P1, PT, R4, R5, RZ ;  /* 0x0000000504057210 */ /* 0x000fe40007f3e0ff */
[-C--:B------:R-:W-:Y:S02]  /*09e0*/  LEA.HI.X.SX32 R0, R0, R7.reuse, 0x1, P0 ;  /* 0x0000000700007211 */ /* 0x080fe400000f0eff */
[----:B------:R-:W-:Y:S02]  /*09f0*/  LEA.HI.X.SX32 R4, R4, R7, 0x1, P1 ;  /* 0x0000000704047211 */ /* 0x000fe400008f0eff */
[----:B-1----:R-:W-:-:S02]  /*0a00*/  LEA R10, P0, R8, R12, 0x3 ;  /* 0x0000000c080a7211 */ /* 0x002fc400078018ff */
[C---:B------:R-:W-:Y:S02]  /*0a10*/  LEA R6, P1, R5.reuse, R12, 0x3 ;  /* 0x0000000c05067211 */ /* 0x040fe400078218ff */
[-C--:B------:R-:W-:Y:S02]  /*0a20*/  LEA.HI.X R11, R8, R13.reuse, R0, 0x3, P0 ;  /* 0x0000000d080b7211 */ /* 0x080fe400000f1c00 */
[----:B------:R-:W-:-:S03]  /*0a30*/  LEA.HI.X R7, R5, R13, R4, 0x3, P1 ;  /* 0x0000000d05077211 */ /* 0x000fc600008f1c04 */
[----:B------:R-:W2:Y:S04]  /*0a40*/  LDG.E.64 R4, desc[UR4][R10.64+0x8] ;  /* 0x000008040a047981 */ /* 0x000ea8000c1e1b00 */
[----:B------:R-:W2:Y:S02]  /*0a50*/  LDG.E.64 R8, desc[UR4][R6.64+0x8] ;  /* 0x0000080406087981 */ /* 0x000ea4000c1e1b00 */
[----:B--2---:R-:W-:-:S07]  /*0a60*/  DFMA R4, R4, -R2, R8 ;  /* 0x800000020404722b */ /* 0x004fce0000000008 */
[----:B------:R-:W-:Y:S01]  /*0a70*/  STG.E.64 desc[UR4][R6.64+0x8], R4 ;  /* 0x0000080406007986 */ /* 0x000fe2000c101b04 */
[----:B------:R-:W-:Y:S05]  /*0a80*/  EXIT ;  /* 0x000000000000794d */ /* 0x000fea0003800000 */
        .weak           $__internal_0_$__cuda_sm20_div_rn_f64_full
        .type           $__internal_0_$__cuda_sm20_div_rn_f64_full,@function
        .size           $__internal_0_$__cuda_sm20_div_rn_f64_full,(.L_x_24 - $__internal_0_$__cuda_sm20_div_rn_f64_full)
$__internal_0_$__cuda_sm20_div_rn_f64_full:
[C---:B------:R-:W-:Y:S01]  /*0a90*/  FSETP.GEU.AND P0, PT, |R7|.reuse, 1.469367938527859385e-39, PT ;  /* 0x001000000700780b */ /* 0x040fe20003f0e200 */
[----:B------:R-:W-:Y:S01]  /*0aa0*/  IMAD.MOV.U32 R10, RZ, RZ, 0x1 ;  /* 0x00000001ff0a7424 */ /* 0x000fe200078e00ff */
[----:B------:R-:W-:Y:S01]  /*0ab0*/  LOP3.LUT R2, R7, 0x800fffff, RZ, 0xc0, !PT ;  /* 0x800fffff07027812 */ /* 0x000fe200078ec0ff */
[----:B------:R-:W-:Y:S01]  /*0ac0*/  BSSY.RECONVERGENT B1, `(.L_x_6) ;  /* 0x0000055000017945 */ /* 0x000fe20003800200 */
[C---:B------:R-:W-:Y:S02]  /*0ad0*/  FSETP.GEU.AND P2, PT, |R9|.reuse, 1.469367938527859385e-39, PT ;  /* 0x001000000900780b */ /* 0x040fe40003f4e200 */
[----:B------:R-:W-:Y:S01]  /*0ae0*/  LOP3.LUT R3, R2, 0x3ff00000, RZ, 0xfc, !PT ;  /* 0x3ff0000002037812 */ /* 0x000fe200078efcff */
[----:B------:R-:W-:Y:S01]  /*0af0*/  IMAD.MOV.U32 R2, RZ, RZ, R6 ;  /* 0x000000ffff027224 */ /* 0x000fe200078e0006 */
[----:B------:R-:W-:Y:S02]  /*0b00*/  LOP3.LUT R13, R9, 0x7ff00000, RZ, 0xc0, !PT ;  /* 0x7ff00000090d7812 */ /* 0x000fe400078ec0ff */
[----:B------:R-:W-:-:S03]  /*0b10*/  LOP3.LUT R20, R7, 0x7ff00000, RZ, 0xc0, !PT ;  /* 0x7ff0000007147812 */ /* 0x000fc600078ec0ff */
[----:B------:R-:W-:Y:S01]  /*0b20*/  @!P0 DMUL R2, R6, 8.98846567431157953865e+307 ;  /* 0x7fe0000006028828 */ /* 0x000fe20000000000 */
[----:B------:R-:W-:-:S03]  /*0b30*/  ISETP.GE.U32.AND P1, PT, R13, R20, PT ;  /* 0x000000140d00720c */ /* 0x000fc60003f26070 */
[----:B------:R-:W-:Y:S01]  /*0b40*/  @!P2 LOP3.LUT R18, R7, 0x7ff00000, RZ, 0xc0, !PT ;  /* 0x7ff000000712a812 */ /* 0x000fe200078ec0ff */
[----:B------:R-:W-:Y:S01]  /*0b50*/  @!P2 IMAD.MOV.U32 R22, RZ, RZ, RZ ;  /* 0x000000ffff16a224 */ /* 0x000fe200078e00ff */
[----:B------:R-:W0:Y:S02]  /*0b60*/  MUFU.RCP64H R11, R3 ;  /* 0x00000003000b7308 */ /* 0x000e240000001800 */
[----:B------:R-:W-:Y:S01]  /*0b70*/  @!P2 ISETP.GE.U32.AND P3, PT, R13, R18, PT ;  /* 0x000000120d00a20c */ /* 0x000fe20003f66070 */
[----:B0-----:R-:W-:-:S08]  /*0b80*/  DFMA R14, R10, -R2, 1 ;  /* 0x3ff000000a0e742b */ /* 0x001fd00000000802 */
[----:B------:R-:W-:Y:S01]  /*0b90*/  DFMA R16, R14, R14, R14 ;  /* 0x0000000e0e10722b */ /* 0x000fe2000000000e */
[----:B------:R-:W-:-:S05]  /*0ba0*/  IMAD.MOV.U32 R14, RZ, RZ, 0x1ca00000 ;  /* 0x1ca00000ff0e7424 */ /* 0x000fca00078e00ff */
[C---:B------:R-:W-:Y:S02]  /*0bb0*/  @!P2 SEL R15, R14.reuse, 0x63400000, !P3 ;  /* 0x634000000e0fa807 */ /* 0x040fe40005800000 */
[----:B------:R-:W-:Y:S01]  /*0bc0*/  DFMA R16, R10, R16, R10 ;  /* 0x000000100a10722b */ /* 0x000fe2000000000a */
[----:B------:R-:W-:Y:S01]  /*0bd0*/  SEL R11, R14, 0x63400000, !P1 ;  /* 0x634000000e0b7807 */ /* 0x000fe20004800000 */
[----:B------:R-:W-:Y:S01]  /*0be0*/  IMAD.MOV.U32 R10, RZ, RZ, R8 ;  /* 0x000000ffff0a7224 */ /* 0x000fe200078e0008 */
[--C-:B------:R-:W-:Y:S02]  /*0bf0*/  @!P2 LOP3.LUT R15, R15, 0x80000000, R9.reuse, 0xf8, !PT ;  /* 0x800000000f0fa812 */ /* 0x100fe400078ef809 */
[----:B------:R-:W-:Y:S02]  /*0c00*/  LOP3.LUT R11, R11, 0x800fffff, R9, 0xf8, !PT ;  /* 0x800fffff0b0b7812 */ /* 0x000fe400078ef809 */
[----:B------:R-:W-:Y:S01]  /*0c10*/  @!P2 LOP3.LUT R23, R15, 0x100000, RZ, 0xfc, !PT ;  /* 0x001000000f17a812 */ /* 0x000fe200078efcff */
[----:B------:R-:W-:-:S05]  /*0c20*/  DFMA R18, R16, -R2, 1 ;  /* 0x3ff000001012742b */ /* 0x000fca0000000802 */
[----:B------:R-:W-:Y:S01]  /*0c30*/  @!P2 DFMA R10, R10, 2, -R22 ;  /* 0x400000000a0aa82b */ /* 0x000fe20000000816 */
[----:B------:R-:W-:Y:S02]  /*0c40*/  IMAD.MOV.U32 R23, RZ, RZ, R13 ;  /* 0x000000ffff177224 */ /* 0x000fe400078e000d */
[----:B------:R-:W-:Y:S01]  /*0c50*/  DFMA R16, R16, R18, R16 ;  /* 0x000000121010722b */ /* 0x000fe20000000010 */
[----:B------:R-:W-:Y:S01]  /*0c60*/  IMAD.MOV.U32 R22, RZ, RZ, R20 ;  /* 0x000000ffff167224 */ /* 0x000fe200078e0014 */
[----:B------:R-:W-:-:S05]  /*0c70*/  @!P0 LOP3.LUT R22, R3, 0x7ff00000, RZ, 0xc0, !PT ;  /* 0x7ff0000003168812 */ /* 0x000fca00078ec0ff */
[----:B------:R-:W-:Y:S01]  /*0c80*/  @!P2 LOP3.LUT R23, R11, 0x7ff00000, RZ, 0xc0, !PT ;  /* 0x7ff000000b17a812 */ /* 0x000fe200078ec0ff */
[----:B------:R-:W-:Y:S01]  /*0c90*/  VIADD R24, R22, 0xffffffff ;  /* 0xffffffff16187836 */ /* 0x000fe20000000000 */
[----:B------:R-:W-:-:S03]  /*0ca0*/  DMUL R18, R16, R10 ;  /* 0x0000000a10127228 */ /* 0x000fc60000000000 */
[----:B------:R-:W-:-:S05]  /*0cb0*/  VIADD R15, R23, 0xffffffff ;  /* 0xffffffff170f7836 */ /* 0x000fca0000000000 */
[----:B------:R-:W-:Y:S01]  /*0cc0*/  ISETP.GT.U32.AND P0, PT, R15, 0x7feffffe, PT ;  /* 0x7feffffe0f00780c */ /* 0x000fe20003f04070 */
[----:B------:R-:W-:-:S03]  /*0cd0*/  DFMA R20, R18, -R2, R10 ;  /* 0x800000021214722b */ /* 0x000fc6000000000a */
[----:B------:R-:W-:-:S05]  /*0ce0*/  ISETP.GT.U32.OR P0, PT, R24, 0x7feffffe, P0 ;  /* 0x7feffffe1800780c */ /* 0x000fca0000704470 */
[----:B------:R-:W-:-:S08]  /*0cf0*/  DFMA R16, R16, R20, R18 ;  /* 0x000000141010722b */ /* 0x000fd00000000012 */
[----:B------:R-:W-:Y:S05]  /*0d00*/  @P0 BRA `(.L_x_7) ;  /* 0x00000000006c0947 */ /* 0x000fea0003800000 */
[----:B------:R-:W-:-:S04]  /*0d10*/  LOP3.LUT R18, R7, 0x7ff00000, RZ, 0xc0, !PT ;  /* 0x7ff0000007127812 */ /* 0x000fc800078ec0ff */
[CC--:B------:R-:W-:Y:S02]  /*0d20*/  VIADDMNMX R8, R13.reuse, -R18.reuse, 0xb9600000, !PT ;  /* 0xb96000000d087446 */ /* 0x0c0fe40007800912 */
[----:B------:R-:W-:Y:S02]  /*0d30*/  ISETP.GE.U32.AND P0, PT, R13, R18, PT ;  /* 0x000000120d00720c */ /* 0x000fe40003f06070 */
[----:B------:R-:W-:Y:S02]  /*0d40*/  VIMNMX R8, PT, PT, R8, 0x46a00000, PT ;  /* 0x46a0000008087848 */ /* 0x000fe40003fe0100 */
[----:B------:R-:W-:-:S05]  /*0d50*/  SEL R13, R14, 0x63400000, !P0 ;  /* 0x634000000e0d7807 */ /* 0x000fca0004000000 */
[----:B------:R-:W-:Y:S02]  /*0d60*/  IMAD.IADD R13, R8, 0x1, -R13 ;  /* 0x00000001080d7824 */ /* 0x000fe400078e0a0d */
[----:B------:R-:W-:Y:S02]  /*0d70*/  IMAD.MOV.U32 R8, RZ, RZ, RZ ;  /* 0x000000ffff087224 */ /* 0x000fe400078e00ff */
[----:B------:R-:W-:-:S06]  /*0d80*/  VIADD R9, R13, 0x7fe00000 ;  /* 0x7fe000000d097836 */ /* 0x000fcc0000000000 */
[----:B------:R-:W-:-:S10]  /*0d90*/  DMUL R14, R16, R8 ;  /* 0x00000008100e7228 */ /* 0x000fd40000000000 */
[----:B------:R-:W-:-:S13]  /*0da0*/  FSETP.GTU.AND P0, PT, |R15|, 1.469367938527859385e-39, PT ;  /* 0x001000000f00780b */ /* 0x000fda0003f0c200 */
[----:B------:R-:W-:Y:S05]  /*0db0*/  @P0 BRA `(.L_x_8) ;  /* 0x0000000000940947 */ /* 0x000fea0003800000 */
[----:B------:R-:W-:Y:S01]  /*0dc0*/  DFMA R2, R16, -R2, R10 ;  /* 0x800000021002722b */ /* 0x000fe2000000000a */
[----:B------:R-:W-:-:S09]  /*0dd0*/  IMAD.MOV.U32 R8, RZ, RZ, RZ ;  /* 0x000000ffff087224 */ /* 0x000fd200078e00ff */
[C---:B------:R-:W-:Y:S02]  /*0de0*/  FSETP.NEU.AND P0, PT, R3.reuse, RZ, PT ;  /* 0x000000ff0300720b */ /* 0x040fe40003f0d000 */
[----:B------:R-:W-:-:S04]  /*0df0*/  LOP3.LUT R7, R3, 0x80000000, R7, 0x48, !PT ;  /* 0x8000000003077812 */ /* 0x000fc800078e4807 */
[----:B------:R-:W-:-:S07]  /*0e00*/  LOP3.LUT R9, R7, R9, RZ, 0xfc, !PT ;  /* 0x0000000907097212 */ /* 0x000fce00078efcff */
[----:B------:R-:W-:Y:S05]  /*0e10*/  @!P0 BRA `(.L_x_8) ;  /* 0x00000000007c8947 */ /* 0x000fea0003800000 */
[----:B------:R-:W-:Y:S01]  /*0e20*/  IMAD.MOV R3, RZ, RZ, -R13 ;  /* 0x000000ffff037224 */ /* 0x000fe200078e0a0d */
[----:B------:R-:W-:Y:S01]  /*0e30*/  DMUL.RP R8, R16, R8 ;  /* 0x0000000810087228 */ /* 0x000fe20000008000 */
[----:B------:R-:W-:Y:S01]  /*0e40*/  IMAD.MOV.U32 R2, RZ, RZ, RZ ;  /* 0x000000ffff027224 */ /* 0x000fe200078e00ff */
[----:B------:R-:W-:-:S05]  /*0e50*/  IADD3 R13, PT, PT, -R13, -0x43300000, RZ ;  /* 0xbcd000000d0d7810 */ /* 0x000fca0007ffe1ff */
[----:B------:R-:W-:-:S03]  /*0e60*/  DFMA R2, R14, -R2, R16 ;  /* 0x800000020e02722b */ /* 0x000fc60000000010 */
[----:B------:R-:W-:-:S07]  /*0e70*/  LOP3.LUT R7, R9, R7, RZ, 0x3c, !PT ;  /* 0x0000000709077212 */ /* 0x000fce00078e3cff */
[----:B------:R-:W-:-:S04]  /*0e80*/  FSETP.NEU.AND P0, PT, |R3|, R13, PT ;  /* 0x0000000d0300720b */ /* 0x000fc80003f0d200 */
[----:B------:R-:W-:Y:S02]  /*0e90*/  FSEL R14, R8, R14, !P0 ;  /* 0x0000000e080e7208 */ /* 0x000fe40004000000 */
[----:B------:R-:W-:Y:S01]  /*0ea0*/  FSEL R15, R7, R15, !P0 ;  /* 0x0000000f070f7208 */ /* 0x000fe20004000000 */
[----:B------:R-:W-:Y:S06]  /*0eb0*/  BRA `(.L_x_8) ;  /* 0x0000000000547947 */ /* 0x000fec0003800000 */
.L_x_7:
[----:B------:R-:W-:-:S14]  /*0ec0*/  DSETP.NAN.AND P0, PT, R8, R8, PT ;  /* 0x000000080800722a */ /* 0x000fdc0003f08000 */
[----:B------:R-:W-:Y:S05]  /*0ed0*/  @P0 BRA `(.L_x_9) ;  /* 0x0000000000440947 */ /* 0x000fea0003800000 */
[----:B------:R-:W-:-:S14]  /*0ee0*/  DSETP.NAN.AND P0, PT, R6, R6, PT ;  /* 0x000000060600722a */ /* 0x000fdc0003f08000 */
[----:B------:R-:W-:Y:S05]  /*0ef0*/  @P0 BRA `(.L_x_10) ;  /* 0x0000000000300947 */ /* 0x000fea0003800000 */
[----:B------:R-:W-:Y:S01]  /*0f00*/  ISETP.NE.AND P0, PT, R23, R22, PT ;  /* 0x000000161700720c */ /* 0x000fe20003f05270 */
[----:B------:R-:W-:Y:S02]  /*0f10*/  IMAD.MOV.U32 R14, RZ, RZ, 0x0 ;  /* 0x00000000ff0e7424 */ /* 0x000fe400078e00ff */
[----:B------:R-:W-:-:S10]  /*0f20*/  IMAD.MOV.U32 R15, RZ, RZ, -0x80000 ;  /* 0xfff80000ff0f7424 */ /* 0x000fd400078e00ff */
[----:B------:R-:W-:Y:S05]  /*0f30*/  @!P0 BRA `(.L_x_8) ;  /* 0x0000000000348947 */ /* 0x000fea0003800000 */
[----:B------:R-:W-:Y:S02]  /*0f40*/  ISETP.NE.AND P0, PT, R23, 0x7ff00000, PT ;  /* 0x7ff000001700780c */ /* 0x000fe40003f05270 */
[----:B------:R-:W-:Y:S02]  /*0f50*/  LOP3.LUT R15, R9, 0x80000000, R7, 0x48, !PT ;  /* 0x80000000090f7812 */ /* 0x000fe400078e4807 */
[----:B------:R-:W-:-:S13]  /*0f60*/  ISETP.EQ.OR P0, PT, R22, RZ, !P0 ;  /* 0x000000ff1600720c */ /* 0x000fda0004702670 */
[----:B------:R-:W-:Y:S01]  /*0f70*/  @P0 LOP3.LUT R2, R15, 0x7ff00000, RZ, 0xfc, !PT ;  /* 0x7ff000000f020812 */ /* 0x000fe200078efcff */
[----:B------:R-:W-:Y:S02]  /*0f80*/  @!P0 IMAD.MOV.U32 R14, RZ, RZ, RZ ;  /* 0x000000ffff0e8224 */ /* 0x000fe400078e00ff */
[----:B------:R-:W-:Y:S02]  /*0f90*/  @P0 IMAD.MOV.U32 R14, RZ, RZ, RZ ;  /* 0x000000ffff0e0224 */ /* 0x000fe400078e00ff */
[----:B------:R-:W-:Y:S01]  /*0fa0*/  @P0 IMAD.MOV.U32 R15, RZ, RZ, R2 ;  /* 0x000000ffff0f0224 */ /* 0x000fe200078e0002 */
[----:B------:R-:W-:Y:S06]  /*0fb0*/  BRA `(.L_x_8) ;  /* 0x0000000000147947 */ /* 0x000fec0003800000 */
.L_x_10:
[----:B------:R-:W-:Y:S01]  /*0fc0*/  LOP3.LUT R15, R7, 0x80000, RZ, 0xfc, !PT ;  /* 0x00080000070f7812 */ /* 0x000fe200078efcff */
[----:B------:R-:W-:Y:S01]  /*0fd0*/  IMAD.MOV.U32 R14, RZ, RZ, R6 ;  /* 0x000000ffff0e7224 */ /* 0x000fe200078e0006 */
[----:B------:R-:W-:Y:S06]  /*0fe0*/  BRA `(.L_x_8) ;  /* 0x0000000000087947 */ /* 0x000fec0003800000 */
.L_x_9:
[----:B------:R-:W-:Y:S01]  /*0ff0*/  LOP3.LUT R15, R9, 0x80000, RZ, 0xfc, !PT ;  /* 0x00080000090f7812 */ /* 0x000fe200078efcff */
[----:B------:R-:W-:-:S07]  /*1000*/  IMAD.MOV.U32 R14, RZ, RZ, R8 ;  /* 0x000000ffff0e7224 */ /* 0x000fce00078e0008 */
.L_x_8:
[----:B------:R-:W-:Y:S05]  /*1010*/  BSYNC.RECONVERGENT B1 ;  /* 0x0000000000017941 */ /* 0x000fea0003800200 */
.L_x_6:
[----:B------:R-:W-:Y:S02]  /*1020*/  IMAD.MOV.U32 R13, RZ, RZ, 0x0 ;  /* 0x00000000ff0d7424 */ /* 0x000fe400078e00ff */
[----:B------:R-:W-:Y:S02]  /*1030*/  IMAD.MOV.U32 R2, RZ, RZ, R14 ;  /* 0x000000ffff027224 */ /* 0x000fe400078e000e */
[----:B------:R-:W-:Y:S01]  /*1040*/  IMAD.MOV.U32 R3, RZ, RZ, R15 ;  /* 0x000000ffff037224 */ /* 0x000fe200078e000f */
[----:B------:R-:W-:Y:S06]  /*1050*/  RET.REL.NODEC R12 `(_Z11eliminationPdii) ;  /* 0xffffffec0ce87950 */ /* 0x000fec0003c3ffff */
.L_x_11:
[----:B------:R-:W-:-:S00]  /*1060*/  BRA `(.L_x_11) ;  /* 0xfffffffc00fc7947 */ /* 0x000fc0000383ffff */
[----:B------:R-:W-:-:S00]  /*1070*/  NOP ;  /* 0x0000000000007918 */ /* 0x000fc00000000000 */
        /* <DEDUP_REMOVED lines=8> */
.L_x_24:


//--------------------- .text._Z14pivot_and_swapPdii --------------------------
	.section	.text._Z14pivot_and_swapPdii,"ax",@progbits
	.align	128
        .global         _Z14pivot_and_swapPdii
        .type           _Z14pivot_and_swapPdii,@function
        .size           _Z14pivot_and_swapPdii,(.L_x_26 - _Z14pivot_and_swapPdii)
        .other          _Z14pivot_and_swapPdii,@"STO_CUDA_ENTRY STV_DEFAULT"
_Z14pivot_and_swapPdii:
.text._Z14pivot_and_swapPdii:
[----:B------:R-:W-:Y:S01]  /*0000*/  LDC R1, c[0x0][0x37c] ;  /* 0x0000df00ff017b82 */ /* 0x000fe20000000800 */
[----:B------:R-:W0:Y:S07]  /*0010*/  S2R R0, SR_TID.X ;  /* 0x0000000000007919 */ /* 0x000e2e0000002100 */
[----:B------:R-:W0:Y:S08]  /*0020*/  S2UR UR4, SR_CTAID.X ;  /* 0x00000000000479c3 */ /* 0x000e300000002500 */
[----:B------:R-:W0:Y:S08]  /*0030*/  LDC R3, c[0x0][0x360] ;  /* 0x0000d800ff037b82 */ /* 0x000e300000000800 */
[----:B------:R-:W1:Y:S08]  /*0040*/  LDC.64 R8, c[0x0][0x388] ;  /* 0x0000e200ff087b82 */ /* 0x000e700000000a00 */
[----:B------:R-:W2:Y:S01]  /*0050*/  LDC R25, c[0x0][0x38c] ;  /* 0x0000e300ff197b82 */ /* 0x000ea20000000800 */
[----:B0-----:R-:W-:-:S05]  /*0060*/  IMAD R0, R3, UR4, R0 ;  /* 0x0000000403007c24 */ /* 0x001fca000f8e0200 */
[----:B-1----:R-:W-:-:S04]  /*0070*/  ISETP.NE.AND P0, PT, R0, R9, PT ;  /* 0x000000090000720c */ /* 0x002fc80003f05270 */
[----:B------:R-:W-:-:S13]  /*0080*/  ISETP.GE.OR P0, PT, R0, R8, P0 ;  /* 0x000000080000720c */ /* 0x000fda0000706670 */
[----:B--2---:R-:W-:Y:S05]  /*0090*/  @P0 EXIT ;  /* 0x000000000000094d */ /* 0x004fea0003800000 */
[C---:B------:R-:W-:Y:S01]  /*00a0*/  VIADD R4, R9.reuse, 0x1 ;  /* 0x0000000109047836 */ /* 0x040fe20000000000 */
[----:B------:R-:W0:Y:S01]  /*00b0*/  LDCU.64 UR4, c[0x0][0x358] ;  /* 0x00006b00ff0477ac */ /* 0x000e220008000a00 */
[----:B------:R-:W-:Y:S02]  /*00c0*/  IMAD.MOV.U32 R0, RZ, RZ, R25 ;  /* 0x000000ffff007224 */ /* 0x000fe400078e0019 */
[----:B------:R-:W-:Y:S01]  /*00d0*/  VIADD R2, R8, 0x1 ;  /* 0x0000000108027836 */ /* 0x000fe20000000000 */
[-C--:B------:R-:W-:Y:S01]  /*00e0*/  ISETP.GE.AND P0, PT, R4, R8.reuse, PT ;  /* 0x000000080400720c */ /* 0x080fe20003f06270 */
[----:B------:R-:W-:-:S12]  /*00f0*/  IMAD R3, R9, R8, R9 ;  /* 0x0000000809037224 */ /* 0x000fd800078e0209 */
[----:B------:R-:W-:Y:S05]  /*0100*/  @P0 BRA `(.L_x_12) ;  /* 0x0000000c00e00947 */ /* 0x000fea0003800000 */
[----:B------:R-:W1:Y:S01]  /*0110*/  LDC.64 R10, c[0x0][0x380] ;  /* 0x0000e000ff0a7b82 */ /* 0x000e620000000a00 */
[----:B------:R-:W-:-:S04]  /*0120*/  IMAD.IADD R13, R3, 0x1, R9 ;  /* 0x00000001030d7824 */ /* 0x000fc800078e0209 */
[----:B-1----:R-:W-:-:S06]  /*0130*/  IMAD.WIDE R12, R13, 0x8, R10 ;  /* 0x000000080d0c7825 */ /* 0x002fcc00078e020a */
[----:B0-----:R-:W2:Y:S01]  /*0140*/  LDG.E.64 R12, desc[UR4][R12.64] ;  /* 0x000000040c0c7981 */ /* 0x001ea2000c1e1b00 */
[----:B------:R-:W-:Y:S02]  /*0150*/  IADD3 R6, PT, PT, -R9, -0x2, R8 ;  /* 0xfffffffe09067810 */ /* 0x000fe40007ffe108 */
[----:B------:R-:W-:Y:S02]  /*0160*/  LOP3.LUT R5, RZ, R9, RZ, 0x33, !PT ;  /* 0x00000009ff057212 */ /* 0x000fe400078e33ff */
[----:B------:R-:W-:-:S03]  /*0170*/  ISETP.GE.U32.AND P0, PT, R6, 0xf, PT ;  /* 0x0000000f0600780c */ /* 0x000fc60003f06070 */
[----:B------:R-:W-:-:S05]  /*0180*/  IMAD.IADD R5, R5, 0x1, R8 ;  /* 0x0000000105057824 */ /* 0x000fca00078e0208 */
[----:B------:R-:W-:Y:S01]  /*0190*/  LOP3.LUT R7, R5, 0xf, RZ, 0xc0, !PT ;  /* 0x0000000f05077812 */ /* 0x000fe200078ec0ff */
[----:B--2---:R-:W-:-:S04]  /*01a0*/  DADD R20, -RZ, |R12| ;  /* 0x00000000ff147229 */ /* 0x004fc8000000050c */
[----:B------:R-:W-:Y:S07]  /*01b0*/  @!P0 BRA `(.L_x_13) ;  /* 0x0000000400ec8947 */ /* 0x000fee0003800000 */
[----:B------:R-:W-:Y:S01]  /*01c0*/  LOP3.LUT R24, R5, 0xfffffff0, RZ, 0xc0, !PT ;  /* 0xfffffff005187812 */ /* 0x000fe200078ec0ff */
[----:B------:R-:W-:Y:S01]  /*01d0*/  IMAD R4, R2, R4, R9 ;  /* 0x0000000402047224 */ /* 0x000fe200078e0209 */
[----:B------:R-:W-:Y:S01]  /*01e0*/  LEA R27, R8, 0x10, 0x4 ;  /* 0x00000010081b7811 */ /* 0x000fe200078e20ff */
[----:B------:R-:W-:Y:S02]  /*01f0*/  IMAD.MOV.U32 R6, RZ, RZ, R25 ;  /* 0x000000ffff067224 */ /* 0x000fe400078e0019 */
[----:B------:R-:W-:-:S07]  /*0200*/  IMAD.MOV R24, RZ, RZ, -R24 ;  /* 0x000000ffff187224 */ /* 0x000fce00078e0a18 */
.L_x_14:
[----:B------:R-:W-:-:S05]  /*0210*/  IMAD.WIDE R22, R4, 0x8, R10 ;  /* 0x0000000804167825 */ /* 0x000fca00078e020a */
[----:B------:R0:W2:Y:S02]  /*0220*/  LDG.E.64 R14, desc[UR4][R22.64] ;  /* 0x00000004160e7981 */ /* 0x0000a4000c1e1b00 */
[----:B0-----:R-:W-:-:S05]  /*0230*/  IMAD.WIDE R22, R2, 0x8, R22 ;  /* 0x0000000802167825 */ /* 0x001fca00078e0216 */
[----:B------:R-:W3:Y:S01]  /*0240*/  LDG.E.64 R18, desc[UR4][R22.64] ;  /* 0x0000000416127981 */ /* 0x000ee2000c1e1b00 */
[----:B------:R-:W-:-:S05]  /*0250*/  IMAD.WIDE R28, R2, 0x8, R22 ;  /* 0x00000008021c7825 */ /* 0x000fca00078e0216 */
[----:B------:R0:W4:Y:S02]  /*0260*/  LDG.E.64 R12, desc[UR4][R28.64] ;  /* 0x000000041c0c7981 */ /* 0x000124000c1e1b00 */
[----:B0-----:R-:W-:-:S05]  /*0270*/  IMAD.WIDE R28, R2, 0x8, R28 ;  /* 0x00000008021c7825 */ /* 0x001fca00078e021c */
[----:B------:R-:W5:Y:S01]  /*0280*/  LDG.E.64 R16, desc[UR4][R28.64] ;  /* 0x000000041c107981 */ /* 0x000f62000c1e1b00 */
[----:B------:R-:W-:Y:S01]  /*0290*/  IMAD.WIDE R22, R2, 0x8, R28 ;  /* 0x0000000802167825 */ /* 0x000fe200078e021c */
[----:B--2---:R-:W-:Y:S02]  /*02a0*/  DSETP.GT.AND P1, PT, |R14|, R20, PT ;  /* 0x000000140e00722a */ /* 0x004fe40003f24200 */
[----:B------:R-:W-:-:S10]  /*02b0*/  DADD R14, -RZ, |R14| ;  /* 0x00000000ff0e7229 */ /* 0x000fd4000000050e */
[----:B------:R-:W-:Y:S02]  /*02c0*/  FSEL R20, R14, R20, P1 ;  /* 0x000000140e147208 */ /* 0x000fe40000800000 */
[----:B------:R-:W-:Y:S02]  /*02d0*/  FSEL R21, R15, R21, P1 ;  /* 0x000000150f157208 */ /* 0x000fe40000800000 */
[----:B------:R0:W2:Y:S04]  /*02e0*/  LDG.E.64 R14, desc[UR4][R22.64] ;  /* 0x00000004160e7981 */ /* 0x0000a8000c1e1b00 */
[----:B---3--:R-:W-:Y:S02]  /*02f0*/  DSETP.GT.AND P4, PT, |R18|, R20, PT ;  /* 0x000000141200722a */ /* 0x008fe40003f84200 */
[----:B------:R-:W-:Y:S01]  /*0300*/  DADD R18, -RZ, |R18| ;  /* 0x00000000ff127229 */ /* 0x000fe20000000512 */
[----:B0-----:R-:W-:-:S09]  /*0310*/  IMAD.WIDE R22, R2, 0x8, R22 ;  /* 0x0000000802167825 */ /* 0x001fd200078e0216 */
[----:B------:R-:W-:Y:S02]  /*0320*/  FSEL R18, R18, R20, P4 ;  /* 0x0000001412127208 */ /* 0x000fe40002000000 */
[----:B------:R-:W-:Y:S02]  /*0330*/  FSEL R19, R19, R21, P4 ;  /* 0x0000001513137208 */ /* 0x000fe40002000000 */
[----:B------:R-:W3:Y:S04]  /*0340*/  LDG.E.64 R20, desc[UR4][R22.64] ;  /* 0x0000000416147981 */ /* 0x000ee8000c1e1b00 */
[----:B----4-:R-:W-:Y:S02]  /*0350*/  DSETP.GT.AND P0, PT, |R12|, R18, PT ;  /* 0x000000120c00722a */ /* 0x010fe40003f04200 */
[----:B------:R-:W-:Y:S01]  /*0360*/  DADD R12, -RZ, |R12| ;  /* 0x00000000ff0c7229 */ /* 0x000fe2000000050c */
[----:B------:R-:W-:-:S09]  /*0370*/  IMAD.WIDE R28, R2, 0x8, R22 ;  /* 0x00000008021c7825 */ /* 0x000fd200078e0216 */
[----:B------:R-:W-:Y:S02]  /*0380*/  FSEL R18, R12, R18, P0 ;  /* 0x000000120c127208 */ /* 0x000fe40000000000 */
[----:B------:R-:W-:Y:S02]  /*0390*/  FSEL R19, R13, R19, P0 ;  /* 0x000000130d137208 */ /* 0x000fe40000000000 */
[----:B------:R0:W4:Y:S04]  /*03a0*/  LDG.E.64 R12, desc[UR4][R28.64] ;  /* 0x000000041c0c7981 */ /* 0x000128000c1e1b00 */
[----:B-----5:R-:W-:Y:S02]  /*03b0*/  DSETP.GT.AND P3, PT, |R16|, R18, PT ;  /* 0x000000121000722a */ /* 0x020fe40003f64200 */
[----:B------:R-:W-:Y:S01]  /*03c0*/  DADD R16, -RZ, |R16| ;  /* 0x00000000ff107229 */ /* 0x000fe20000000510 */
[----:B0-----:R-:W-:-:S09]  /*03d0*/  IMAD.WIDE R28, R2, 0x8, R28 ;  /* 0x00000008021c7825 */ /* 0x001fd200078e021c */
[----:B------:R-:W-:Y:S02]  /*03e0*/  FSEL R16, R16, R18, P3 ;  /* 0x0000001210107208 */ /* 0x000fe40001800000 */
[----:B------:R-:W-:Y:S02]  /*03f0*/  FSEL R17, R17, R19, P3 ;  /* 0x0000001311117208 */ /* 0x000fe40001800000 */
[----:B------:R0:W5:Y:S04]  /*0400*/  LDG.E.64 R18, desc[UR4][R28.64] ;  /* 0x000000041c127981 */ /* 0x000168000c1e1b00 */
[----:B--2---:R-:W-:Y:S02]  /*0410*/  DSETP.GT.AND P6, PT, |R14|, R16, PT ;  /* 0x000000100e00722a */ /* 0x004fe40003fc4200 */
[----:B------:R-:W-:-:S10]  /*0420*/  DADD R14, -RZ, |R14| ;  /* 0x00000000ff0e7229 */ /* 0x000fd4000000050e */
[----:B------:R-:W-:Y:S02]  /*0430*/  FSEL R22, R14, R16, P6 ;  /* 0x000000100e167208 */ /* 0x000fe40003000000 */
[----:B------:R-:W-:Y:S01]  /*0440*/  FSEL R23, R15, R17, P6 ;  /* 0x000000110f177208 */ /* 0x000fe20003000000 */
[----:B------:R-:W-:-:S05]  /*0450*/  IMAD.WIDE R14, R2, 0x8, R28 ;  /* 0x00000008020e7825 */ /* 0x000fca00078e021c */
[----:B------:R-:W2:Y:S01]  /*0460*/  LDG.E.64 R16, desc[UR4][R14.64] ;  /* 0x000000040e107981 */ /* 0x000ea2000c1e1b00 */
[----:B---3--:R-:W-:Y:S02]  /*0470*/  DSETP.GT.AND P5, PT, |R20|, R22, PT ;  /* 0x000000161400722a */ /* 0x008fe40003fa4200 */
[----:B------:R-:W-:Y:S01]  /*0480*/  DADD R20, -RZ, |R20| ;  /* 0x00000000ff147229 */ /* 0x000fe20000000514 */
[----:B0-----:R-:W-:-:S05]  /*0490*/  IMAD.WIDE R28, R2, 0x8, R14 ;  /* 0x00000008021c7825 */ /* 0x001fca00078e020e */
[----:B------:R0:W3:Y:S04]  /*04a0*/  LDG.E.64 R14, desc[UR4][R28.64] ;  /* 0x000000041c0e7981 */ /* 0x0000e8000c1e1b00 */
[----:B------:R-:W-:Y:S02]  /*04b0*/  FSEL R20, R20, R22, P5 ;  /* 0x0000001614147208 */ /* 0x000fe40002800000 */
[----:B------:R-:W-:-:S06]  /*04c0*/  FSEL R21, R21, R23, P5 ;  /* 0x0000001715157208 */ /* 0x000fcc0002800000 */
[----:B----4-:R-:W-:Y:S02]  /*04d0*/  DSETP.GT.AND P2, PT, |R12|, R20, PT ;  /* 0x000000140c00722a */ /* 0x010fe40003f44200 */
[----:B------:R-:W-:Y:S01]  /*04e0*/  DADD R12, -RZ, |R12| ;  /* 0x00000000ff0c7229 */ /* 0x000fe2000000050c */
[----:B0-----:R-:W-:-:S09]  /*04f0*/  IMAD.WIDE R28, R2, 0x8, R28 ;  /* 0x00000008021c7825 */ /* 0x001fd200078e021c */
[----:B------:R-:W-:Y:S02]  /*0500*/  FSEL R22, R12, R20, P2 ;  /* 0x000000140c167208 */ /* 0x000fe40001000000 */
[----:B------:R-:W-:Y:S02]  /*0510*/  FSEL R23, R13, R21, P2 ;  /* 0x000000150d177208 */ /* 0x000fe40001000000 */
[----:B------:R0:W4:Y:S01]  /*0520*/  LDG.E.64 R12, desc[UR4][R28.64] ;  /* 0x000000041c0c7981 */ /* 0x000122000c1e1b00 */
[----:B------:R-:W-:-:S03]  /*0530*/  @P1 IADD3 R25, PT, PT, R6, 0x1, RZ ;  /* 0x0000000106191810 */ /* 0x000fc60007ffe0ff */
[----:B-----5:R-:W-:Y:S02]  /*0540*/  DSETP.GT.AND P1, PT, |R18|, R22, PT ;  /* 0x000000161200722a */ /* 0x020fe40003f24200 */
[----:B------:R-:W-:Y:S01]  /*0550*/  DADD R18, -RZ, |R18| ;  /* 0x00000000ff127229 */ /* 0x000fe20000000512 */
[----:B------:R-:W-:-:S04]  /*0560*/  IMAD.WIDE R20, R2, 0x8, R28 ;  /* 0x0000000802147825 */ /* 0x000fc800078e021c */
[----:B------:R-:W-:-:S05]  /*0570*/  @P4 VIADD R25, R6, 0x2 ;  /* 0x0000000206194836 */ /* 0x000fca0000000000 */
[----:B------:R-:W-:Y:S02]  /*0580*/  FSEL R18, R18, R22, P1 ;  /* 0x0000001612127208 */ /* 0x000fe40000800000 */
[----:B------:R-:W-:Y:S02]  /*0590*/  FSEL R19, R19, R23, P1 ;  /* 0x0000001713137208 */ /* 0x000fe40000800000 */
[----:B------:R-:W5:Y:S01]  /*05a0*/  LDG.E.64 R22, desc[UR4][R20.64] ;  /* 0x0000000414167981 */ /* 0x000f62000c1e1b00 */
[C---:B------:R-:W-:Y:S02]  /*05b0*/  @P0 VIADD R25, R6.reuse, 0x3 ;  /* 0x0000000306190836 */ /* 0x040fe40000000000 */
[----:B------:R-:W-:Y:S01]  /*05c0*/  @P3 VIADD R25, R6, 0x4 ;  /* 0x0000000406193836 */ /* 0x000fe20000000000 */
        /* <DEDUP_REMOVED lines=8> */
[----:B0-----:R-:W-:-:S09]  /*0650*/  IMAD.WIDE R28, R2, 0x8, R16 ;  /* 0x00000008021c7825 */ /* 0x001fd200078e0210 */
[----:B------:R-:W-:Y:S02]  /*0660*/  FSEL R14, R14, R18, P0 ;  /* 0x000000120e0e7208 */ /* 0x000fe40000000000 */
[----:B------:R-:W-:Y:S02]  /*0670*/  FSEL R15, R15, R19, P0 ;  /* 0x000000130f0f7208 */ /* 0x000fe40000000000 */
[----:B------:R0:W3:Y:S04]  /*0680*/  LDG.E.64 R18, desc[UR4][R28.64] ;  /* 0x000000041c127981 */ /* 0x0000e8000c1e1b00 */
[----:B----4-:R-:W-:Y:S02]  /*0690*/  DSETP.GT.AND P3, PT, |R12|, R14, PT ;  /* 0x0000000e0c00722a */ /* 0x010fe40003f64200 */
[----:B------:R-:W-:Y:S01]  /*06a0*/  DADD R12, -RZ, |R12| ;  /* 0x00000000ff0c7229 */ /* 0x000fe2000000050c */
[----:B0-----:R-:W-:-:S05]  /*06b0*/  IMAD.WIDE R28, R2, 0x8, R28 ;  /* 0x00000008021c7825 */ /* 0x001fca00078e021c */
[----:B------:R-:W4:Y:S04]  /*06c0*/  LDG.E.64 R16, desc[UR4][R28.64] ;  /* 0x000000041c107981 */ /* 0x000f28000c1e1b00 */
[----:B------:R-:W-:Y:S02]  /*06d0*/  FSEL R14, R12, R14, P3 ;  /* 0x0000000e0c0e7208 */ /* 0x000fe40001800000 */
[----:B------:R-:W-:Y:S01]  /*06e0*/  FSEL R15, R13, R15, P3 ;  /* 0x0000000f0d0f7208 */ /* 0x000fe20001800000 */
[----:B------:R-:W-:-:S06]  /*06f0*/  IMAD.WIDE R12, R2, 0x8, R28 ;  /* 0x00000008020c7825 */ /* 0x000fcc00078e021c */
[----:B------:R-:W4:Y:S01]  /*0700*/  LDG.E.64 R12, desc[UR4][R12.64] ;  /* 0x000000040c0c7981 */ /* 0x000f22000c1e1b00 */
[C---:B------:R-:W-:Y:S01]  /*0710*/  @P6 VIADD R25, R6.reuse, 0x5 ;  /* 0x0000000506196836 */ /* 0x040fe20000000000 */
[----:B-----5:R-:W-:Y:S02]  /*0720*/  DSETP.GT.AND P6, PT, |R22|, R14, PT ;  /* 0x0000000e1600722a */ /* 0x020fe40003fc4200 */
[----:B------:R-:W-:Y:S01]  /*0730*/  DADD R22, -RZ, |R22| ;  /* 0x00000000ff167229 */ /* 0x000fe20000000516 */
[----:B------:R-:W-:-:S09]  /*0740*/  @P5 VIADD R25, R6, 0x6 ;  /* 0x0000000606195836 */ /* 0x000fd20000000000 */
[----:B------:R-:W-:Y:S02]  /*0750*/  FSEL R14, R22, R14, P6 ;  /* 0x0000000e160e7208 */ /* 0x000fe40003000000 */
[----:B------:R-:W-:Y:S01]  /*0760*/  FSEL R15, R23, R15, P6 ;  /* 0x0000000f170f7208 */ /* 0x000fe20003000000 */
[C---:B------:R-:W-:Y:S01]  /*0770*/  @P2 VIADD R25, R6.reuse, 0x7 ;  /* 0x0000000706192836 */ /* 0x040fe20000000000 */
[C---:B------:R-:W-:Y:S01]  /*0780*/  @P1 IADD3 R25, PT, PT, R6.reuse, 0x8, RZ ;  /* 0x0000000806191810 */ /* 0x040fe20007ffe0ff */
[C---:B------:R-:W-:Y:S02]  /*0790*/  @P4 VIADD R25, R6.reuse, 0x9 ;  /* 0x0000000906194836 */ /* 0x040fe40000000000 */
[----:B------:R-:W-:Y:S02]  /*07a0*/  @P0 VIADD R25, R6, 0xa ;  /* 0x0000000a06190836 */ /* 0x000fe40000000000 */
[----:B------:R-:W-:Y:S02]  /*07b0*/  VIADD R24, R24, 0x10 ;  /* 0x0000001018187836 */ /* 0x000fe40000000000 */
[----:B------:R-:W-:-:S02]  /*07c0*/  @P3 VIADD R25, R6, 0xb ;  /* 0x0000000b06193836 */ /* 0x000fc40000000000 */
[----:B------:R-:W-:Y:S02]  /*07d0*/  @P6 VIADD R25, R6, 0xc ;  /* 0x0000000c06196836 */ /* 0x000fe40000000000 */
[----:B------:R-:W-:Y:S01]  /*07e0*/  IMAD.IADD R4, R27, 0x1, R4 ;  /* 0x000000011b047824 */ /* 0x000fe200078e0204 */
[----:B--2---:R-:W-:Y:S02]  /*07f0*/  DSETP.GT.AND P5, PT, |R20|, R14, PT ;  /* 0x0000000e1400722a */ /* 0x004fe40003fa4200 */
[----:B------:R-:W-:-:S10]  /*0800*/  DADD R20, -RZ, |R20| ;  /* 0x00000000ff147229 */ /* 0x000fd40000000514 */
[----:B------:R-:W-:Y:S02]  /*0810*/  FSEL R20, R20, R14, P5 ;  /* 0x0000000e14147208 */ /* 0x000fe40002800000 */
[----:B------:R-:W-:Y:S01]  /*0820*/  FSEL R21, R21, R15, P5 ;  /* 0x0000000f15157208 */ /* 0x000fe20002800000 */
[----:B---3--:R-:W-:-:S05]  /*0830*/  DADD R14, -RZ, |R18| ;  /* 0x00000000ff0e7229 */ /* 0x008fca0000000512 */
[----:B------:R-:W-:-:S06]  /*0840*/  DSETP.GT.AND P2, PT, |R18|, R20, PT ;  /* 0x000000141200722a */ /* 0x000fcc0003f44200 */
[----:B------:R-:W-:Y:S02]  /*0850*/  FSEL R18, R14, R20, P2 ;  /* 0x000000140e127208 */ /* 0x000fe40001000000 */
[----:B------:R-:W-:Y:S01]  /*0860*/  FSEL R19, R15, R21, P2 ;  /* 0x000000150f137208 */ /* 0x000fe20001000000 */
[----:B----4-:R-:W-:-:S05]  /*0870*/  DADD R14, -RZ, |R16| ;  /* 0x00000000ff0e7229 */ /* 0x010fca0000000510 */
[----:B------:R-:W-:Y:S01]  /*0880*/  DSETP.GT.AND P1, PT, |R16|, R18, PT ;  /* 0x000000121000722a */ /* 0x000fe20003f24200 */
[C---:B------:R-:W-:Y:S01]  /*0890*/  @P5 VIADD R25, R6.reuse, 0xd ;  /* 0x0000000d06195836 */ /* 0x040fe20000000000 */
[----:B------:R-:W-:Y:S02]  /*08a0*/  @P2 IADD3 R25, PT, PT, R6, 0xe, RZ ;  /* 0x0000000e06192810 */ /* 0x000fe40007ffe0ff */
[----:B------:R-:W-:Y:S02]  /*08b0*/  ISETP.NE.AND P2, PT, R24, RZ, PT ;  /* 0x000000ff1800720c */ /* 0x000fe40003f45270 */
[----:B------:R-:W-:Y:S02]  /*08c0*/  FSEL R16, R14, R18, P1 ;  /* 0x000000120e107208 */ /* 0x000fe40000800000 */
[----:B------:R-:W-:Y:S01]  /*08d0*/  FSEL R17, R15, R19, P1 ;  /* 0x000000130f117208 */ /* 0x000fe20000800000 */
[----:B------:R-:W-:-:S05]  /*08e0*/  DADD R14, -RZ, |R12| ;  /* 0x00000000ff0e7229 */ /* 0x000fca000000050c */
[C---:B------:R-:W-:Y:S01]  /*08f0*/  @P1 VIADD R25, R6.reuse, 0xf ;  /* 0x0000000f06191836 */ /* 0x040fe20000000000 */
[----:B------:R-:W-:Y:S01]  /*0900*/  DSETP.GT.AND P0, PT, |R12|, R16, PT ;  /* 0x000000100c00722a */ /* 0x000fe20003f04200 */
[----:B------:R-:W-:-:S05]  /*0910*/  VIADD R6, R6, 0x10 ;  /* 0x0000001006067836 */ /* 0x000fca0000000000 */
[----:B------:R-:W-:Y:S02]  /*0920*/  FSEL R20, R14, R16, P0 ;  /* 0x000000100e147208 */ /* 0x000fe40000000000 */
[----:B------:R-:W-:Y:S02]  /*0930*/  FSEL R21, R15, R17, P0 ;  /* 0x000000110f157208 */ /* 0x000fe40000000000 */
[----:B------:R-:W-:Y:S01]  /*0940*/  SEL R25, R6, R25, P0 ;  /* 0x0000001906197207 */ /* 0x000fe20000000000 */
[----:B------:R-:W-:Y:S06]  /*0950*/  @P2 BRA `(.L_x_14) ;  /* 0xfffffff8002c2947 */ /* 0x000fec000383ffff */
[----:B------:R-:W-:-:S07]  /*0960*/  VIADD R4, R6, 0x1 ;  /* 0x0000000106047836 */ /* 0x000fce0000000000 */
.L_x_13:
[----:B------:R-:W-:-:S13]  /*0970*/  ISETP.NE.AND P0, PT, R7, RZ, PT ;  /* 0x000000ff0700720c */ /* 0x000fda0003f05270 */
[----:B------:R-:W-:Y:S05]  /*0980*/  @!P0 BRA `(.L_x_12) ;  /* 0x0000000400c08947 */ /* 0x000fea0003800000 */
[----:B------:R-:W-:Y:S02]  /*0990*/  ISETP.GE.U32.AND P1, PT, R7, 0x8, PT ;  /* 0x000000080700780c */ /* 0x000fe40003f26070 */
[----:B------:R-:W-:-:S04]  /*09a0*/  LOP3.LUT R24, R5, 0x7, RZ, 0xc0, !PT ;  /* 0x0000000705187812 */ /* 0x000fc800078ec0ff */
[----:B------:R-:W-:-:S07]  /*09b0*/  ISETP.NE.AND P0, PT, R24, RZ, PT ;  /* 0x000000ff1800720c */ /* 0x000fce0003f05270 */
[----:B------:R-:W-:Y:S06]  /*09c0*/  @!P1 BRA `(.L_x_15) ;  /* 0x0000000000e89947 */ /* 0x000fec0003800000 */
[----:B------:R-:W-:-:S04]  /*09d0*/  IMAD R29, R2, R4, R9 ;  /* 0x00000004021d7224 */ /* 0x000fc800078e0209 */
        /* <DEDUP_REMOVED lines=9> */
[----:B--2---:R-:W-:Y:S02]  /*0a70*/  DADD R14, -RZ, |R16| ;  /* 0x00000000ff0e7229 */ /* 0x004fe40000000510 */
[----:B------:R-:W-:-:S08]  /*0a80*/  DSETP.GT.AND P6, PT, |R16|, R20, PT ;  /* 0x000000141000722a */ /* 0x000fd00003fc4200 */
[----:B------:R-:W-:Y:S02]  /*0a90*/  FSEL R20, R14, R20, P6 ;  /* 0x000000140e147208 */ /* 0x000fe40003000000 */
[----:B------:R-:W-:Y:S02]  /*0aa0*/  FSEL R21, R15, R21, P6 ;  /* 0x000000150f157208 */ /* 0x000fe40003000000 */
[----:B------:R0:W2:Y:S04]  /*0ab0*/  LDG.E.64 R14, desc[UR4][R26.64] ;  /* 0x000000041a0e7981 */ /* 0x0000a8000c1e1b00 */
[----:B---3--:R-:W-:Y:S02]  /*0ac0*/  DSETP.GT.AND P1, PT, |R18|, R20, PT ;  /* 0x000000141200722a */ /* 0x008fe40003f24200 */
[----:B------:R-:W-:Y:S01]  /*0ad0*/  DADD R18, -RZ, |R18| ;  /* 0x00000000ff127229 */ /* 0x000fe20000000512 */
[----:B0-----:R-:W-:-:S05]  /*0ae0*/  IMAD.WIDE R26, R2, 0x8, R26 ;  /* 0x00000008021a7825 */ /* 0x001fca00078e021a */
[----:B------:R-:W3:Y:S01]  /*0af0*/  LDG.E.64 R16, desc[UR4][R26.64] ;  /* 0x000000041a107981 */ /* 0x000ee2000c1e1b00 */
[----:B------:R-:W-:-:S03]  /*0b00*/  IMAD.WIDE R28, R2, 0x8, R26 ;  /* 0x00000008021c7825 */ /* 0x000fc600078e021a */
[----:B------:R-:W-:Y:S02]  /*0b10*/  FSEL R18, R18, R20, P1 ;  /* 0x0000001412127208 */ /* 0x000fe40000800000 */
[----:B------:R-:W-:Y:S02]  /*0b20*/  FSEL R19, R19, R21, P1 ;  /* 0x0000001513137208 */ /* 0x000fe40000800000 */
[----:B------:R-:W3:Y:S01]  /*0b30*/  LDG.E.64 R20, desc[UR4][R28.64] ;  /* 0x000000041c147981 */ /* 0x000ee2000c1e1b00 */
[----:B------:R-:W-:-:S03]  /*0b40*/  IMAD.WIDE R22, R2, 0x8, R28 ;  /* 0x0000000802167825 */ /* 0x000fc600078e021c */
[----:B----4-:R-:W-:-:S03]  /*0b50*/  DSETP.GT.AND P2, PT, |R12|, R18, PT ;  /* 0x000000120c00722a */ /* 0x010fc60003f44200 */
[----:B------:R-:W4:Y:S01]  /*0b60*/  LDG.E.64 R22, desc[UR4][R22.64] ;  /* 0x0000000416167981 */ /* 0x000f22000c1e1b00 */
[----:B------:R-:W-:-:S10]  /*0b70*/  DADD R12, -RZ, |R12| ;  /* 0x00000000ff0c7229 */ /* 0x000fd4000000050c */
[----:B------:R-:W-:Y:S02]  /*0b80*/  FSEL R12, R12, R18, P2 ;  /* 0x000000120c0c7208 */ /* 0x000fe40001000000 */
[----:B------:R-:W-:-:S06]  /*0b90*/  FSEL R13, R13, R19, P2 ;  /* 0x000000130d0d7208 */ /* 0x000fcc0001000000 */
[----:B-----5:R-:W-:Y:S02]  /*0ba0*/  DSETP.GT.AND P3, PT, |R6|, R12, PT ;  /* 0x0000000c0600722a */ /* 0x020fe40003f64200 */
[----:B------:R-:W-:-:S10]  /*0bb0*/  DADD R6, -RZ, |R6| ;  /* 0x00000000ff067229 */ /* 0x000fd40000000506 */
[----:B------:R-:W-:Y:S02]  /*0bc0*/  FSEL R12, R6, R12, P3 ;  /* 0x0000000c060c7208 */ /* 0x000fe40001800000 */
[----:B------:R-:W-:Y:S02]  /*0bd0*/  FSEL R13, R7, R13, P3 ;  /* 0x0000000d070d7208 */ /* 0x000fe40001800000 */
[C---:B------:R-:W-:Y:S01]  /*0be0*/  SEL R25, R4.reuse, R25, P6 ;  /* 0x0000001904197207 */ /* 0x040fe20003000000 */
[C---:B------:R-:W-:Y:S02]  /*0bf0*/  @P1 VIADD R25, R4.reuse, 0x1 ;  /* 0x0000000104191836 */ /* 0x040fe40000000000 */
[C---:B------:R-:W-:Y:S01]  /*0c00*/  @P2 VIADD R25, R4.reuse, 0x2 ;  /* 0x0000000204192836 */ /* 0x040fe20000000000 */
[----:B------:R-:W-:Y:S01]  /*0c10*/  @P3 IADD3 R25, PT, PT, R4, 0x3, RZ ;  /* 0x0000000304193810 */ /* 0x000fe20007ffe0ff */
[----:B--2---:R-:W-:Y:S02]  /*0c20*/  DADD R6, -RZ, |R14| ;  /* 0x00000000ff067229 */ /* 0x004fe4000000050e */
[----:B------:R-:W-:-:S08]  /*0c30*/  DSETP.GT.AND P4, PT, |R14|, R12, PT ;  /* 0x0000000c0e00722a */ /* 0x000fd00003f84200 */
[----:B------:R-:W-:Y:S02]  /*0c40*/  FSEL R6, R6, R12, P4 ;  /* 0x0000000c06067208 */ /* 0x000fe40002000000 */
[----:B------:R-:W-:Y:S01]  /*0c50*/  FSEL R7, R7, R13, P4 ;  /* 0x0000000d07077208 */ /* 0x000fe20002000000 */
[----:B---3--:R-:W-:-:S05]  /*0c60*/  DADD R12, -RZ, |R16| ;  /* 0x00000000ff0c7229 */ /* 0x008fca0000000510 */
[----:B------:R-:W-:-:S06]  /*0c70*/  DSETP.GT.AND P5, PT, |R16|, R6, PT ;  /* 0x000000061000722a */ /* 0x000fcc0003fa4200 */
[----:B------:R-:W-:Y:S02]  /*0c80*/  FSEL R6, R12, R6, P5 ;  /* 0x000000060c067208 */ /* 0x000fe40002800000 */
[----:B------:R-:W-:Y:S01]  /*0c90*/  FSEL R7, R13, R7, P5 ;  /* 0x000000070d077208 */ /* 0x000fe20002800000 */
[----:B------:R-:W-:-:S05]  /*0ca0*/  DADD R12, -RZ, |R20| ;  /* 0x00000000ff0c7229 */ /* 0x000fca0000000514 */
[----:B------:R-:W-:-:S06]  /*0cb0*/  DSETP.GT.AND P6, PT, |R20|, R6, PT ;  /* 0x000000061400722a */ /* 0x000fcc0003fc4200 */
[----:B------:R-:W-:Y:S02]  /*0cc0*/  FSEL R6, R12, R6, P6 ;  /* 0x000000060c067208 */ /* 0x000fe40003000000 */
[----:B------:R-:W-:-:S06]  /*0cd0*/  FSEL R7, R13, R7, P6 ;  /* 0x000000070d077208 */ /* 0x000fcc0003000000 */
[----:B----4-:R-:W-:Y:S02]  /*0ce0*/  DSETP.GT.AND P1, PT, |R22|, R6, PT ;  /* 0x000000061600722a */ /* 0x010fe40003f24200 */
[----:B------:R-:W-:Y:S01]  /*0cf0*/  DADD R22, -RZ, |R22| ;  /* 0x00000000ff167229 */ /* 0x000fe20000000516 */
[C---:B------:R-:W-:Y:S02]  /*0d00*/  @P4 VIADD R25, R4.reuse, 0x4 ;  /* 0x0000000404194836 */ /* 0x040fe40000000000 */
[C---:B------:R-:W-:Y:S02]  /*0d10*/  @P5 VIADD R25, R4.reuse, 0x5 ;  /* 0x0000000504195836 */ /* 0x040fe40000000000 */
[----:B------:R-:W-:-:S05]  /*0d20*/  @P6 VIADD R25, R4, 0x6 ;  /* 0x0000000604196836 */ /* 0x000fca0000000000 */
[----:B------:R-:W-:Y:S02]  /*0d30*/  FSEL R20, R22, R6, P1 ;  /* 0x0000000616147208 */ /* 0x000fe40000800000 */
[C---:B------:R-:W-:Y:S01]  /*0d40*/  @P1 VIADD R25, R4.reuse, 0x7 ;  /* 0x0000000704191836 */ /* 0x040fe20000000000 */
[----:B------:R-:W-:Y:S01]  /*0d50*/  FSEL R21, R23, R7, P1 ;  /* 0x0000000717157208 */ /* 0x000fe20000800000 */
[----:B------:R-:W-:-:S07]  /*0d60*/  VIADD R4, R4, 0x8 ;  /* 0x0000000804047836 */ /* 0x000fce0000000000 */
.L_x_15:
[----:B------:R-:W-:Y:S05]  /*0d70*/  @!P0 BRA `(.L_x_12) ;  /* 0x0000000000c48947 */ /* 0x000fea0003800000 */
[----:B------:R-:W-:Y:S02]  /*0d80*/  ISETP.GE.U32.AND P0, PT, R24, 0x4, PT ;  /* 0x000000041800780c */ /* 0x000fe40003f06070 */
[----:B------:R-:W-:-:S04]  /*0d90*/  LOP3.LUT R5, R5, 0x3, RZ, 0xc0, !PT ;  /* 0x0000000305057812 */ /* 0x000fc800078ec0ff */
[----:B------:R-:W-:-:S07]  /*0da0*/  ISETP.NE.AND P1, PT, R5, RZ, PT ;  /* 0x000000ff0500720c */ /* 0x000fce0003f25270 */
[----:B------:R-:W-:Y:S06]  /*0db0*/  @!P0 BRA `(.L_x_16) ;  /* 0x0000000000788947 */ /* 0x000fec0003800000 */
[----:B------:R-:W-:-:S04]  /*0dc0*/  IMAD R19, R2, R4, R9 ;  /* 0x0000000402137224 */ /* 0x000fc800078e0209 */
[----:B------:R-:W-:-:S05]  /*0dd0*/  IMAD.WIDE R18, R19, 0x8, R10 ;  /* 0x0000000813127825 */ /* 0x000fca00078e020a */
[----:B------:R-:W2:Y:S01]  /*0de0*/  LDG.E.64 R6, desc[UR4][R18.64] ;  /* 0x0000000412067981 */ /* 0x000ea2000c1e1b00 */
[----:B------:R-:W-:-:S05]  /*0df0*/  IMAD.WIDE R26, R2, 0x8, R18 ;  /* 0x00000008021a7825 */ /* 0x000fca00078e0212 */
[----:B------:R-:W3:Y:S01]  /*0e00*/  LDG.E.64 R12, desc[UR4][R26.64] ;  /* 0x000000041a0c7981 */ /* 0x000ee2000c1e1b00 */
[----:B------:R-:W-:-:S05]  /*0e10*/  IMAD.WIDE R28, R2, 0x8, R26 ;  /* 0x00000008021c7825 */ /* 0x000fca00078e021a */
[----:B------:R-:W4:Y:S01]  /*0e20*/  LDG.E.64 R16, desc[UR4][R28.64] ;  /* 0x000000041c107981 */ /* 0x000f22000c1e1b00 */
[----:B------:R-:W-:-:S06]  /*0e30*/  IMAD.WIDE R14, R2, 0x8, R28 ;  /* 0x00000008020e7825 */ /* 0x000fcc00078e021c */
[----:B------:R-:W5:Y:S01]  /*0e40*/  LDG.E.64 R14, desc[UR4][R14.64] ;  /* 0x000000040e0e7981 */ /* 0x000f62000c1e1b00 */
[----:B--2---:R-:W-:Y:S02]  /*0e50*/  DADD R22, -RZ, |R6| ;  /* 0x00000000ff167229 */ /* 0x004fe40000000506 */
[----:B------:R-:W-:Y:S02]  /*0e60*/  DSETP.GT.AND P0, PT, |R6|, R20, PT ;  /* 0x000000140600722a */ /* 0x000fe40003f04200 */
[----:B---3--:R-:W-:-:S04]  /*0e70*/  DADD R18, -RZ, |R12| ;  /* 0x00000000ff127229 */ /* 0x008fc8000000050c */
[----:B------:R-:W-:Y:S02]  /*0e80*/  SEL R25, R4, R25, P0 ;  /* 0x0000001904197207 */ /* 0x000fe40000000000 */
[----:B------:R-:W-:Y:S02]  /*0e90*/  FSEL R6, R22, R20, P0 ;  /* 0x0000001416067208 */ /* 0x000fe40000000000 */
[----:B------:R-:W-:-:S06]  /*0ea0*/  FSEL R7, R23, R21, P0 ;  /* 0x0000001517077208 */ /* 0x000fcc0000000000 */
[----:B------:R-:W-:Y:S02]  /*0eb0*/  DSETP.GT.AND P2, PT, |R12|, R6, PT ;  /* 0x000000060c00722a */ /* 0x000fe40003f44200 */
[----:B----4-:R-:W-:-:S04]  /*0ec0*/  DADD R12, -RZ, |R16| ;  /* 0x00000000ff0c7229 */ /* 0x010fc80000000510 */
[----:B------:R-:W-:Y:S02]  /*0ed0*/  FSEL R6, R18, R6, P2 ;  /* 0x0000000612067208 */ /* 0x000fe40001000000 */
[----:B------:R-:W-:-:S06]  /*0ee0*/  FSEL R7, R19, R7, P2 ;  /* 0x0000000713077208 */ /* 0x000fcc0001000000 */
[----:B------:R-:W-:Y:S01]  /*0ef0*/  DSETP.GT.AND P3, PT, |R16|, R6, PT ;  /* 0x000000061000722a */ /* 0x000fe20003f64200 */
[----:B------:R-:W-:-:S05]  /*0f00*/  @P2 IADD3 R25, PT, PT, R4, 0x1, RZ ;  /* 0x0000000104192810 */ /* 0x000fca0007ffe0ff */
[----:B------:R-:W-:Y:S02]  /*0f10*/  FSEL R6, R12, R6, P3 ;  /* 0x000000060c067208 */ /* 0x000fe40001800000 */
[----:B------:R-:W-:-:S06]  /*0f20*/  FSEL R7, R13, R7, P3 ;  /* 0x000000070d077208 */ /* 0x000fcc0001800000 */
[----:B-----5:R-:W-:Y:S01]  /*0f30*/  DSETP.GT.AND P4, PT, |R14|, R6, PT ;  /* 0x000000060e00722a */ /* 0x020fe20003f84200 */
[----:B------:R-:W-:Y:S01]  /*0f40*/  @P3 VIADD R25, R4, 0x2 ;  /* 0x0000000204193836 */ /* 0x000fe20000000000 */
[----:B------:R-:W-:-:S10]  /*0f50*/  DADD R14, -RZ, |R14| ;  /* 0x00000000ff0e7229 */ /* 0x000fd4000000050e */
[----:B------:R-:W-:Y:S02]  /*0f60*/  FSEL R20, R14, R6, P4 ;  /* 0x000000060e147208 */ /* 0x000fe40002000000 */
[C---:B------:R-:W-:Y:S01]  /*0f70*/  @P4 VIADD R25, R4.reuse, 0x3 ;  /* 0x0000000304194836 */ /* 0x040fe20000000000 */
[----:B------:R-:W-:Y:S01]  /*0f80*/  FSEL R21, R15, R7, P4 ;  /* 0x000000070f157208 */ /* 0x000fe20002000000 */
[----:B------:R-:W-:-:S07]  /*0f90*/  VIADD R4, R4, 0x4 ;  /* 0x0000000404047836 */ /* 0x000fce0000000000 */
.L_x_16:
[----:B------:R-:W-:Y:S05]  /*0fa0*/  @!P1 BRA `(.L_x_12) ;  /* 0x0000000000389947 */ /* 0x000fea0003800000 */
[----:B------:R-:W-:Y:S02]  /*0fb0*/  IMAD.MOV R14, RZ, RZ, -R5 ;  /* 0x000000ffff0e7224 */ /* 0x000fe400078e0a05 */
[----:B------:R-:W-:-:S07]  /*0fc0*/  IMAD R5, R2, R4, R9 ;  /* 0x0000000402057224 */ /* 0x000fce00078e0209 */
.L_x_17:
[----:B------:R-:W-:-:S06]  /*0fd0*/  IMAD.WIDE R6, R5, 0x8, R10 ;  /* 0x0000000805067825 */ /* 0x000fcc00078e020a */
[----:B------:R-:W2:Y:S01]  /*0fe0*/  LDG.E.64 R6, desc[UR4][R6.64] ;  /* 0x0000000406067981 */ /* 0x000ea2000c1e1b00 */
[----:B------:R-:W-:Y:S01]  /*0ff0*/  VIADD R14, R14, 0x1 ;  /* 0x000000010e0e7836 */ /* 0x000fe20000000000 */
[----:B------:R-:W-:-:S04]  /*1000*/  IADD3 R5, PT, PT, R2, R5, RZ ;  /* 0x0000000502057210 */ /* 0x000fc80007ffe0ff */
[----:B------:R-:W-:Y:S01]  /*1010*/  ISETP.NE.AND P1, PT, R14, RZ, PT ;  /* 0x000000ff0e00720c */ /* 0x000fe20003f25270 */
[----:B--2---:R-:W-:Y:S02]  /*1020*/  DADD R12, -RZ, |R6| ;  /* 0x00000000ff0c7229 */ /* 0x004fe40000000506 */
[----:B------:R-:W-:-:S06]  /*1030*/  DSETP.GT.AND P0, PT, |R6|, R20, PT ;  /* 0x000000140600722a */ /* 0x000fcc0003f04200 */
[C---:B------:R-:W-:Y:S01]  /*1040*/  SEL R25, R4.reuse, R25, P0 ;  /* 0x0000001904197207 */ /* 0x040fe20000000000 */
[----:B------:R-:W-:Y:S01]  /*1050*/  VIADD R4, R4, 0x1 ;  /* 0x0000000104047836 */ /* 0x000fe20000000000 */
[----:B------:R-:W-:Y:S02]  /*1060*/  FSEL R20, R12, R20, P0 ;  /* 0x000000140c147208 */ /* 0x000fe40000000000 */
[----:B------:R-:W-:Y:S01]  /*1070*/  FSEL R21, R13, R21, P0 ;  /* 0x000000150d157208 */ /* 0x000fe20000000000 */
[----:B------:R-:W-:Y:S06]  /*1080*/  @P1 BRA `(.L_x_17) ;  /* 0xfffffffc00d01947 */ /* 0x000fec000383ffff */
.L_x_12:
[----:B------:R-:W-:-:S04]  /*1090*/  ISETP.GT.AND P0, PT, R9, R8, PT ;  /* 0x000000080900720c */ /* 0x000fc80003f04270 */
[----:B------:R-:W-:-:S13]  /*10a0*/  ISETP.EQ.OR P0, PT, R25, R9, P0 ;  /* 0x000000091900720c */ /* 0x000fda0000702670 */
[----:B0-----:R-:W-:Y:S05]  /*10b0*/  @P0 EXIT ;  /* 0x000000000000094d */ /* 0x001fea0003800000 */
[--C-:B------:R-:W-:Y:S02]  /*10c0*/  IMAD.IADD R5, R8, 0x1, -R9.reuse ;  /* 0x0000000108057824 */ /* 0x100fe400078e0a09 */
[C---:B------:R-:W-:Y:S02]  /*10d0*/  IMAD.IADD R4, R2.reuse, 0x1, -R9 ;  /* 0x0000000102047824 */ /* 0x040fe400078e0a09 */
[----:B------:R-:W-:Y:S01]  /*10e0*/  IMAD R25, R2, R25, RZ ;  /* 0x0000001902197224 */ /* 0x000fe200078e02ff */
[----:B------:R-:W-:Y:S02]  /*10f0*/  ISETP.GE.U32.AND P0, PT, R5, 0xf, PT ;  /* 0x0000000f0500780c */ /* 0x000fe40003f06070 */
[----:B------:R-:W-:-:S04]  /*1100*/  LOP3.LUT R11, R4, 0xf, RZ, 0xc0, !PT ;  /* 0x0000000f040b7812 */ /* 0x000fc800078ec0ff */
[----:B------:R-:W-:-:S07]  /*1110*/  ISETP.NE.AND P1, PT, R11, RZ, PT ;  /* 0x000000ff0b00720c */ /* 0x000fce0003f25270 */
[----:B------:R-:W-:Y:S06]  /*1120*/  @!P0 BRA `(.L_x_18) ;  /* 0x0000000400388947 */ /* 0x000fec0003800000 */
[----:B------:R-:W-:Y:S01]  /*1130*/  VIADD R8, R8, 0x2 ;  /* 0x0000000208087836 */ /* 0x000fe20000000000 */
[----:B------:R-:W-:Y:S01]  /*1140*/  LOP3.LUT R10, R4, 0xfffffff0, RZ, 0xc0, !PT ;  /* 0xfffffff0040a7812 */ /* 0x000fe200078ec0ff */
[----:B------:R-:W-:Y:S02]  /*1150*/  IMAD.IADD R2, R25, 0x1, R9 ;  /* 0x0000000119027824 */ /* 0x000fe400078e0209 */
[----:B------:R-:W-:Y:S01]  /*1160*/  IMAD R5, R8, R9, RZ ;  /* 0x0000000908057224 */ /* 0x000fe200078e02ff */
[----:B------:R-:W-:-:S07]  /*1170*/  IADD3 R10, PT, PT, -R10, RZ, RZ ;  /* 0x000000ff0a0a7210 */ /* 0x000fce0007ffe1ff */
.L_x_19:
[----:B-1----:R-:W0:Y:S02]  /*1180*/  LDC.64 R6, c[0x0][0x380] ;  /* 0x0000e000ff067b82 */ /* 0x002e240000000a00 */
[----:B0-----:R-:W-:-:S04]  /*1190*/  IMAD.WIDE R8, R2, 0x8, R6 ;  /* 0x0000000802087825 */ /* 0x001fc800078e0206 */
[----:B------:R-:W-:Y:S01]  /*11a0*/  IMAD.WIDE R6, R5, 0x8, R6 ;  /* 0x0000000805067825 */ /* 0x000fe200078e0206 */
[----:B------:R-:W2:Y:S04]  /*11b0*/  LDG.E.64 R14, desc[UR4][R8.64] ;  /* 0x00000004080e7981 */ /* 0x000ea8000c1e1b00 */
[----:B------:R-:W3:Y:S04]  /*11c0*/  LDG.E.64 R12, desc[UR4][R6.64] ;  /* 0x00000004060c7981 */ /* 0x000ee8000c1e1b00 */
[----:B--2---:R0:W-:Y:S04]  /*11d0*/  STG.E.64 desc[UR4][R6.64], R14 ;  /* 0x0000000e06007986 */ /* 0x0041e8000c101b04 */
[----:B---3--:R1:W-:Y:S04]  /*11e0*/  STG.E.64 desc[UR4][R8.64], R12 ;  /* 0x0000000c08007986 */ /* 0x0083e8000c101b04 */
[----:B------:R-:W2:Y:S04]  /*11f0*/  LDG.E.64 R18, desc[UR4][R8.64+0x8] ;  /* 0x0000080408127981 */ /* 0x000ea8000c1e1b00 */
[----:B------:R-:W3:Y:S04]  /*1200*/  LDG.E.64 R16, desc[UR4][R6.64+0x8] ;  /* 0x0000080406107981 */ /* 0x000ee8000c1e1b00 */
[----:B--2---:R2:W-:Y:S04]  /*1210*/  STG.E.64 desc[UR4][R6.64+0x8], R18 ;  /* 0x0000081206007986 */ /* 0x0045e8000c101b04 */
[----:B---3--:R3:W-:Y:S04]  /*1220*/  STG.E.64 desc[UR4][R8.64+0x8], R16 ;  /* 0x0000081008007986 */ /* 0x0087e8000c101b04 */
[----:B------:R-:W4:Y:S04]  /*1230*/  LDG.E.64 R22, desc[UR4][R8.64+0x10] ;  /* 0x0000100408167981 */ /* 0x000f28000c1e1b00 */
[----:B------:R-:W5:Y:S04]  /*1240*/  LDG.E.64 R20, desc[UR4][R6.64+0x10] ;  /* 0x0000100406147981 */ /* 0x000f68000c1e1b00 */
[----:B----4-:R4:W-:Y:S04]  /*1250*/  STG.E.64 desc[UR4][R6.64+0x10], R22 ;  /* 0x0000101606007986 */ /* 0x0109e8000c101b04 */
[----:B-----5:R5:W-:Y:S04]  /*1260*/  STG.E.64 desc[UR4][R8.64+0x10], R20 ;  /* 0x0000101408007986 */ /* 0x020be8000c101b04 */
[----:B------:R-:W2:Y:S04]  /*1270*/  LDG.E.64 R26, desc[UR4][R8.64+0x18] ;  /* 0x00001804081a7981 */ /* 0x000ea8000c1e1b00 */
[----:B0-----:R-:W3:Y:S04]  /*1280*/  LDG.E.64 R14, desc[UR4][R6.64+0x18] ;  /* 0x00001804060e7981 */ /* 0x001ee8000c1e1b00 */
[----:B--2---:R0:W-:Y:S04]  /*1290*/  STG.E.64 desc[UR4][R6.64+0x18], R26 ;  /* 0x0000181a06007986 */ /* 0x0041e8000c101b04 */
[----:B---3--:R2:W-:Y:S04]  /*12a0*/  STG.E.64 desc[UR4][R8.64+0x18], R14 ;  /* 0x0000180e08007986 */ /* 0x0085e8000c101b04 */
[----:B------:R-:W3:Y:S04]  /*12b0*/  LDG.E.64 R28, desc[UR4][R8.64+0x20] ;  /* 0x00002004081c7981 */ /* 0x000ee8000c1e1b00 */
[----:B-1----:R-:W4:Y:S04]  /*12c0*/  LDG.E.64 R12, desc[UR4][R6.64+0x20] ;  /* 0x00002004060c7981 */ /* 0x002f28000c1e1b00 */
[----:B---3--:R1:W-:Y:S04]  /*12d0*/  STG.E.64 desc[UR4][R6.64+0x20], R28 ;  /* 0x0000201c06007986 */ /* 0x0083e8000c101b04 */
[----:B----4-:R3:W-:Y:S04]  /*12e0*/  STG.E.64 desc[UR4][R8.64+0x20], R12 ;  /* 0x0000200c08007986 */ /* 0x0107e8000c101b04 */
[----:B------:R-:W4:Y:S04]  /*12f0*/  LDG.E.64 R18, desc[UR4][R8.64+0x28] ;  /* 0x0000280408127981 */ /* 0x000f28000c1e1b00 */
[----:B------:R-:W5:Y:S04]  /*1300*/  LDG.E.64 R16, desc[UR4][R6.64+0x28] ;  /* 0x0000280406107981 */ /* 0x000f68000c1e1b00 */
[----:B----4-:R4:W-:Y:S04]  /*1310*/  STG.E.64 desc[UR4][R6.64+0x28], R18 ;  /* 0x0000281206007986 */ /* 0x0109e8000c101b04 */
[----:B-----5:R5:W-:Y:S04]  /*1320*/  STG.E.64 desc[UR4][R8.64+0x28], R16 ;  /* 0x0000281008007986 */ /* 0x020be8000c101b04 */
[----:B------:R-:W2:Y:S04]  /*1330*/  LDG.E.64 R22, desc[UR4][R8.64+0x30] ;  /* 0x0000300408167981 */ /* 0x000ea8000c1e1b00 */
[----:B------:R-:W3:Y:S04]  /*1340*/  LDG.E.64 R20, desc[UR4][R6.64+0x30] ;  /* 0x0000300406147981 */ /* 0x000ee8000c1e1b00 */
[----:B--2---:R2:W-:Y:S04]  /*1350*/  STG.E.64 desc[UR4][R6.64+0x30], R22 ;  /* 0x0000301606007986 */ /* 0x0045e8000c101b04 */
[----:B---3--:R3:W-:Y:S04]  /*1360*/  STG.E.64 desc[UR4][R8.64+0x30], R20 ;  /* 0x0000301408007986 */ /* 0x0087e8000c101b04 */
[----:B0-----:R-:W4:Y:S04]  /*1370*/  LDG.E.64 R26, desc[UR4][R8.64+0x38] ;  /* 0x00003804081a7981 */ /* 0x001f28000c1e1b00 */
[----:B------:R-:W5:Y:S04]  /*1380*/  LDG.E.64 R14, desc[UR4][R6.64+0x38] ;  /* 0x00003804060e7981 */ /* 0x000f68000c1e1b00 */
[----:B----4-:R0:W-:Y:S04]  /*1390*/  STG.E.64 desc[UR4][R6.64+0x38], R26 ;  /* 0x0000381a06007986 */ /* 0x0101e8000c101b04 */
[----:B-----5:R4:W-:Y:S04]  /*13a0*/  STG.E.64 desc[UR4][R8.64+0x38], R14 ;  /* 0x0000380e08007986 */ /* 0x0209e8000c101b04 */
[----:B-1----:R-:W5:Y:S04]  /*13b0*/  LDG.E.64 R28, desc[UR4][R8.64+0x40] ;  /* 0x00004004081c7981 */ /* 0x002f68000c1e1b00 */
[----:B------:R-:W2:Y:S04]  /*13c0*/  LDG.E.64 R12, desc[UR4][R6.64+0x40] ;  /* 0x00004004060c7981 */ /* 0x000ea8000c1e1b00 */
[----:B-----5:R1:W-:Y:S04]  /*13d0*/  STG.E.64 desc[UR4][R6.64+0x40], R28 ;  /* 0x0000401c06007986 */ /* 0x0203e8000c101b04 */
[----:B--2---:R2:W-:Y:S04]  /*13e0*/  STG.E.64 desc[UR4][R8.64+0x40], R12 ;  /* 0x0000400c08007986 */ /* 0x0045e8000c101b04 */
[----:B------:R-:W5:Y:S04]  /*13f0*/  LDG.E.64 R18, desc[UR4][R8.64+0x48] ;  /* 0x0000480408127981 */ /* 0x000f68000c1e1b00 */
[----:B------:R-:W3:Y:S04]  /*1400*/  LDG.E.64 R16, desc[UR4][R6.64+0x48] ;  /* 0x0000480406107981 */ /* 0x000ee8000c1e1b00 */
[----:B-----5:R5:W-:Y:S04]  /*1410*/  STG.E.64 desc[UR4][R6.64+0x48], R18 ;  /* 0x0000481206007986 */ /* 0x020be8000c101b04 */
[----:B---3--:R3:W-:Y:S04]  /*1420*/  STG.E.64 desc[UR4][R8.64+0x48], R16 ;  /* 0x0000481008007986 */ /* 0x0087e8000c101b04 */
[----:B------:R-:W4:Y:S04]  /*1430*/  LDG.E.64 R22, desc[UR4][R8.64+0x50] ;  /* 0x0000500408167981 */ /* 0x000f28000c1e1b00 */
[----:B------:R-:W2:Y:S04]  /*1440*/  LDG.E.64 R20, desc[UR4][R6.64+0x50] ;  /* 0x0000500406147981 */ /* 0x000ea8000c1e1b00 */
[----:B----4-:R4:W-:Y:S04]  /*1450*/  STG.E.64 desc[UR4][R6.64+0x50], R22 ;  /* 0x0000501606007986 */ /* 0x0109e8000c101b04 */
[----:B--2---:R2:W-:Y:S04]  /*1460*/  STG.E.64 desc[UR4][R8.64+0x50], R20 ;  /* 0x0000501408007986 */ /* 0x0045e8000c101b04 */
[----:B0-----:R-:W5:Y:S04]  /*1470*/  LDG.E.64 R26, desc[UR4][R8.64+0x58] ;  /* 0x00005804081a7981 */ /* 0x001f68000c1e1b00 */
[----:B------:R-:W3:Y:S04]  /*1480*/  LDG.E.64 R14, desc[UR4][R6.64+0x58] ;  /* 0x00005804060e7981 */ /* 0x000ee8000c1e1b00 */
[----:B-----5:R0:W-:Y:S04]  /*1490*/  STG.E.64 desc[UR4][R6.64+0x58], R26 ;  /* 0x0000581a06007986 */ /* 0x0201e8000c101b04 */
[----:B---3--:R3:W-:Y:S04]  /*14a0*/  STG.E.64 desc[UR4][R8.64+0x58], R14 ;  /* 0x0000580e08007986 */ /* 0x0087e8000c101b04 */
[----:B-1----:R-:W5:Y:S04]  /*14b0*/  LDG.E.64 R28, desc[UR4][R8.64+0x60] ;  /* 0x00006004081c7981 */ /* 0x002f68000c1e1b00 */
[----:B------:R-:W4:Y:S04]  /*14c0*/  LDG.E.64 R12, desc[UR4][R6.64+0x60] ;  /* 0x00006004060c7981 */ /* 0x000f28000c1e1b00 */
[----:B-----5:R1:W-:Y:S04]  /*14d0*/  STG.E.64 desc[UR4][R6.64+0x60], R28 ;  /* 0x0000601c06007986 */ /* 0x0203e8000c101b04 */
[----:B----4-:R1:W-:Y:S04]  /*14e0*/  STG.E.64 desc[UR4][R8.64+0x60], R12 ;  /* 0x0000600c08007986 */ /* 0x0103e8000c101b04 */
[----:B------:R-:W4:Y:S04]  /*14f0*/  LDG.E.64 R18, desc[UR4][R8.64+0x68] ;  /* 0x0000680408127981 */ /* 0x000f28000c1e1b00 */
[----:B------:R-:W5:Y:S04]  /*1500*/  LDG.E.64 R16, desc[UR4][R6.64+0x68] ;  /* 0x0000680406107981 */ /* 0x000f68000c1e1b00 */
[----:B----4-:R1:W-:Y:S04]  /*1510*/  STG.E.64 desc[UR4][R6.64+0x68], R18 ;  /* 0x0000681206007986 */ /* 0x0103e8000c101b04 */
[----:B-----5:R1:W-:Y:S04]  /*1520*/  STG.E.64 desc[UR4][R8.64+0x68], R16 ;  /* 0x0000681008007986 */ /* 0x0203e8000c101b04 */
[----:B------:R-:W4:Y:S04]  /*1530*/  LDG.E.64 R22, desc[UR4][R8.64+0x70] ;  /* 0x0000700408167981 */ /* 0x000f28000c1e1b00 */
[----:B--2---:R-:W2:Y:S01]  /*1540*/  LDG.E.64 R20, desc[UR4][R6.64+0x70] ;  /* 0x0000700406147981 */ /* 0x004ea2000c1e1b00 */
[----:B------:R-:W-:-:S05]  /*1550*/  VIADD R10, R10, 0x10 ;  /* 0x000000100a0a7836 */ /* 0x000fca0000000000 */
[----:B------:R-:W-:Y:S01]  /*1560*/  ISETP.NE.AND P0, PT, R10, RZ, PT ;  /* 0x000000ff0a00720c */ /* 0x000fe20003f05270 */
[----:B----4-:R1:W-:Y:S04]  /*1570*/  STG.E.64 desc[UR4][R6.64+0x70], R22 ;  /* 0x0000701606007986 */ /* 0x0103e8000c101b04 */
[----:B--2---:R1:W-:Y:S04]  /*1580*/  STG.E.64 desc[UR4][R8.64+0x70], R20 ;  /* 0x0000701408007986 */ /* 0x0043e8000c101b04 */
[----:B0-----:R-:W2:Y:S04]  /*1590*/  LDG.E.64 R26, desc[UR4][R8.64+0x78] ;  /* 0x00007804081a7981 */ /* 0x001ea8000c1e1b00 */
[----:B---3--:R-:W3:Y:S01]  /*15a0*/  LDG.E.64 R14, desc[UR4][R6.64+0x78] ;  /* 0x00007804060e7981 */ /* 0x008ee2000c1e1b00 */
[----:B------:R-:W-:-:S02]  /*15b0*/  VIADD R0, R0, 0x10 ;  /* 0x0000001000007836 */ /* 0x000fc40000000000 */
[----:B------:R-:W-:Y:S02]  /*15c0*/  VIADD R2, R2, 0x10 ;  /* 0x0000001002027836 */ /* 0x000fe40000000000 */
[----:B------:R-:W-:Y:S01]  /*15d0*/  VIADD R5, R5, 0x10 ;  /* 0x0000001005057836 */ /* 0x000fe20000000000 */
[----:B--2---:R1:W-:Y:S04]  /*15e0*/  STG.E.64 desc[UR4][R6.64+0x78], R26 ;  /* 0x0000781a06007986 */ /* 0x0043e8000c101b04 */
[----:B---3--:R1:W-:Y:S01]  /*15f0*/  STG.E.64 desc[UR4][R8.64+0x78], R14 ;  /* 0x0000780e08007986 */ /* 0x0083e2000c101b04 */
[----:B------:R-:W-:Y:S05]  /*1600*/  @P0 BRA `(.L_x_19) ;  /* 0xfffffff800dc0947 */ /* 0x000fea000383ffff */
.L_x_18:
[----:B------:R-:W-:Y:S05]  /*1610*/  @!P1 EXIT ;  /* 0x000000000000994d */ /* 0x000fea0003800000 */
[----:B------:R-:W-:Y:S02]  /*1620*/  ISETP.GE.U32.AND P0, PT, R11, 0x8, PT ;  /* 0x000000080b00780c */ /* 0x000fe40003f06070 */
[----:B------:R-:W-:-:S04]  /*1630*/  LOP3.LUT R5, R4, 0x7, RZ, 0xc0, !PT ;  /* 0x0000000704057812 */ /* 0x000fc800078ec0ff */
[----:B------:R-:W-:-:S07]  /*1640*/  ISETP.NE.AND P1, PT, R5, RZ, PT ;  /* 0x000000ff0500720c */ /* 0x000fce0003f25270 */
[----:B------:R-:W-:Y:S06]  /*1650*/  @!P0 BRA `(.L_x_20) ;  /* 0x0000000000988947 */ /* 0x000fec0003800000 */
[----:B-1----:R-:W0:Y:S01]  /*1660*/  LDC.64 R6, c[0x0][0x380] ;  /* 0x0000e000ff067b82 */ /* 0x002e220000000a00 */
[C---:B------:R-:W-:Y:S01]  /*1670*/  IMAD.IADD R9, R0.reuse, 0x1, R25 ;  /* 0x0000000100097824 */ /* 0x040fe200078e0219 */
[----:B------:R-:W-:-:S03]  /*1680*/  IADD3 R11, PT, PT, R0, R3, RZ ;  /* 0x00000003000b7210 */ /* 0x000fc60007ffe0ff */
        /* <DEDUP_REMOVED lines=26> */
[----:B------:R-:W4:Y:S04]  /*1830*/  LDG.E.64 R20, desc[UR4][R8.64+0x30] ;  /* 0x0000300408147981 */ /* 0x000f28000c1e1b00 */
[----:B------:R-:W5:Y:S04]  /*1840*/  LDG.E.64 R18, desc[UR4][R6.64+0x30] ;  /* 0x0000300406127981 */ /* 0x000f68000c1e1b00 */
[----:B----4-:R3:W-:Y:S04]  /*1850*/  STG.E.64 desc[UR4][R6.64+0x30], R20 ;  /* 0x0000301406007986 */ /* 0x0107e8000c101b04 */
[----:B-----5:R3:W-:Y:S04]  /*1860*/  STG.E.64 desc[UR4][R8.64+0x30], R18 ;  /* 0x0000301208007986 */ /* 0x0207e8000c101b04 */
[----:B0-----:R-:W4:Y:S04]  /*1870*/  LDG.E.64 R22, desc[UR4][R8.64+0x38] ;  /* 0x0000380408167981 */ /* 0x001f28000c1e1b00 */
[----:B--2---:R-:W2:Y:S01]  /*1880*/  LDG.E.64 R12, desc[UR4][R6.64+0x38] ;  /* 0x00003804060c7981 */ /* 0x004ea2000c1e1b00 */
[----:B------:R-:W-:-:S03]  /*1890*/  VIADD R0, R0, 0x8 ;  /* 0x0000000800007836 */ /* 0x000fc60000000000 */
[----:B----4-:R3:W-:Y:S04]  /*18a0*/  STG.E.64 desc[UR4][R6.64+0x38], R22 ;  /* 0x0000381606007986 */ /* 0x0107e8000c101b04 */
[----:B--2---:R3:W-:Y:S02]  /*18b0*/  STG.E.64 desc[UR4][R8.64+0x38], R12 ;  /* 0x0000380c08007986 */ /* 0x0047e4000c101b04 */
.L_x_20:
[----:B------:R-:W-:Y:S05]  /*18c0*/  @!P1 EXIT ;  /* 0x000000000000994d */ /* 0x000fea0003800000 */
[----:B------:R-:W-:Y:S02]  /*18d0*/  ISETP.GE.U32.AND P0, PT, R5, 0x4, PT ;  /* 0x000000040500780c */ /* 0x000fe40003f06070 */
[----:B------:R-:W-:-:S04]  /*18e0*/  LOP3.LUT R2, R4, 0x3, RZ, 0xc0, !PT ;  /* 0x0000000304027812 */ /* 0x000fc800078ec0ff */
[----:B------:R-:W-:-:S07]  /*18f0*/  ISETP.NE.AND P1, PT, R2, RZ, PT ;  /* 0x000000ff0200720c */ /* 0x000fce0003f25270 */
[----:B------:R-:W-:Y:S06]  /*1900*/  @!P0 BRA `(.L_x_21) ;  /* 0x0000000000588947 */ /* 0x000fec0003800000 */
[----:B-1-3--:R-:W0:Y:S01]  /*1910*/  LDC.64 R6, c[0x0][0x380] ;  /* 0x0000e000ff067b82 */ /* 0x00ae220000000a00 */
[C---:B------:R-:W-:Y:S02]  /*1920*/  IMAD.IADD R5, R0.reuse, 0x1, R25 ;  /* 0x0000000100057824 */ /* 0x040fe400078e0219 */
[----:B------:R-:W-:Y:S02]  /*1930*/  IMAD.IADD R21, R0, 0x1, R3 ;  /* 0x0000000100157824 */ /* 0x000fe400078e0203 */
[----:B0-----:R-:W-:-:S04]  /*1940*/  IMAD.WIDE R4, R5, 0x8, R6 ;  /* 0x0000000805047825 */ /* 0x001fc800078e0206 */
[----:B------:R-:W-:Y:S01]  /*1950*/  IMAD.WIDE R20, R21, 0x8, R6 ;  /* 0x0000000815147825 */ /* 0x000fe200078e0206 */
[----:B------:R-:W2:Y:S04]  /*1960*/  LDG.E.64 R8, desc[UR4][R4.64] ;  /* 0x0000000404087981 */ /* 0x000ea8000c1e1b00 */
[----:B------:R-:W3:Y:S04]  /*1970*/  LDG.E.64 R6, desc[UR4][R20.64] ;  /* 0x0000000414067981 */ /* 0x000ee8000c1e1b00 */
[----:B--2---:R0:W-:Y:S04]  /*1980*/  STG.E.64 desc[UR4][R20.64], R8 ;  /* 0x0000000814007986 */ /* 0x0041e8000c101b04 */
[----:B---3--:R2:W-:Y:S04]  /*1990*/  STG.E.64 desc[UR4][R4.64], R6 ;  /* 0x0000000604007986 */ /* 0x0085e8000c101b04 */
[----:B------:R-:W3:Y:S04]  /*19a0*/  LDG.E.64 R12, desc[UR4][R4.64+0x8] ;  /* 0x00000804040c7981 */ /* 0x000ee8000c1e1b00 */
[----:B------:R-:W4:Y:S04]  /*19b0*/  LDG.E.64 R10, desc[UR4][R20.64+0x8] ;  /* 0x00000804140a7981 */ /* 0x000f28000c1e1b00 */
[----:B---3--:R2:W-:Y:S04]  /*19c0*/  STG.E.64 desc[UR4][R20.64+0x8], R12 ;  /* 0x0000080c14007986 */ /* 0x0085e8000c101b04 */
[----:B----4-:R2:W-:Y:S04]  /*19d0*/  STG.E.64 desc[UR4][R4.64+0x8], R10 ;  /* 0x0000080a04007986 */ /* 0x0105e8000c101b04 */
[----:B------:R-:W3:Y:S04]  /*19e0*/  LDG.E.64 R16, desc[UR4][R4.64+0x10] ;  /* 0x0000100404107981 */ /* 0x000ee8000c1e1b00 */
[----:B------:R-:W4:Y:S04]  /*19f0*/  LDG.E.64 R14, desc[UR4][R20.64+0x10] ;  /* 0x00001004140e7981 */ /* 0x000f28000c1e1b00 */
[----:B---3--:R2:W-:Y:S04]  /*1a00*/  STG.E.64 desc[UR4][R20.64+0x10], R16 ;  /* 0x0000101014007986 */ /* 0x0085e8000c101b04 */
[----:B----4-:R2:W-:Y:S04]  /*1a10*/  STG.E.64 desc[UR4][R4.64+0x10], R14 ;  /* 0x0000100e04007986 */ /* 0x0105e8000c101b04 */
[----:B------:R-:W3:Y:S04]  /*1a20*/  LDG.E.64 R18, desc[UR4][R4.64+0x18] ;  /* 0x0000180404127981 */ /* 0x000ee8000c1e1b00 */
[----:B0-----:R-:W4:Y:S01]  /*1a30*/  LDG.E.64 R8, desc[UR4][R20.64+0x18] ;  /* 0x0000180414087981 */ /* 0x001f22000c1e1b00 */
[----:B------:R-:W-:-:S03]  /*1a40*/  VIADD R0, R0, 0x4 ;  /* 0x0000000400007836 */ /* 0x000fc60000000000 */
[----:B---3--:R2:W-:Y:S04]  /*1a50*/  STG.E.64 desc[UR4][R20.64+0x18], R18 ;  /* 0x0000181214007986 */ /* 0x0085e8000c101b04 */
[----:B----4-:R2:W-:Y:S02]  /*1a60*/  STG.E.64 desc[UR4][R4.64+0x18], R8 ;  /* 0x0000180804007986 */ /* 0x0105e4000c101b04 */
.L_x_21:
[----:B------:R-:W-:Y:S05]  /*1a70*/  @!P1 EXIT ;  /* 0x000000000000994d */ /* 0x000fea0003800000 */
[----:B--23--:R-:W0:Y:S01]  /*1a80*/  LDC.64 R10, c[0x0][0x380] ;  /* 0x0000e000ff0a7b82 */ /* 0x00ce220000000a00 */
[----:B------:R-:W-:Y:S01]  /*1a90*/  IMAD.IADD R25, R25, 0x1, R0 ;  /* 0x0000000119197824 */ /* 0x000fe200078e0200 */
[----:B-1----:R-:W-:Y:S01]  /*1aa0*/  IADD3 R13, PT, PT, R3, R0, RZ ;  /* 0x00000000030d7210 */ /* 0x002fe20007ffe0ff */
[----:B------:R-:W-:-:S07]  /*1ab0*/  IMAD.MOV R0, RZ, RZ, -R2 ;  /* 0x000000ffff007224 */ /* 0x000fce00078e0a02 */
.L_x_22:
[----:B01----:R-:W-:-:S04]  /*1ac0*/  IMAD.WIDE R2, R25, 0x8, R10 ;  /* 0x0000000819027825 */ /* 0x003fc800078e020a */
[----:B------:R-:W-:Y:S01]  /*1ad0*/  IMAD.WIDE R4, R13, 0x8, R10 ;  /* 0x000000080d047825 */ /* 0x000fe200078e020a */
[----:B------:R-:W2:Y:S04]  /*1ae0*/  LDG.E.64 R8, desc[UR4][R2.64] ;  /* 0x0000000402087981 */ /* 0x000ea8000c1e1b00 */
[----:B------:R-:W3:Y:S01]  /*1af0*/  LDG.E.64 R6, desc[UR4][R4.64] ;  /* 0x0000000404067981 */ /* 0x000ee2000c1e1b00 */
[----:B------:R-:W-:Y:S02]  /*1b00*/  VIADD R0, R0, 0x1 ;  /* 0x0000000100007836 */ /* 0x000fe40000000000 */
[----:B------:R-:W-:Y:S02]  /*1b10*/  VIADD R25, R25, 0x1 ;  /* 0x0000000119197836 */ /* 0x000fe40000000000 */
[----:B------:R-:W-:Y:S01]  /*1b20*/  VIADD R13, R13, 0x1 ;  /* 0x000000010d0d7836 */ /* 0x000fe20000000000 */
[----:B------:R-:W-:Y:S01]  /*1b30*/  ISETP.NE.AND P0, PT, R0, RZ, PT ;  /* 0x000000ff0000720c */ /* 0x000fe20003f05270 */
[----:B--2---:R1:W-:Y:S04]  /*1b40*/  STG.E.64 desc[UR4][R4.64], R8 ;  /* 0x0000000804007986 */ /* 0x0043e8000c101b04 */
[----:B---3--:R1:W-:Y:S08]  /*1b50*/  STG.E.64 desc[UR4][R2.64], R6 ;  /* 0x0000000602007986 */ /* 0x0083f0000c101b04 */
[----:B------:R-:W-:Y:S05]  /*1b60*/  @P0 BRA `(.L_x_22) ;  /* 0xfffffffc00d40947 */ /* 0x000fea000383ffff */
[----:B------:R-:W-:Y:S05]  /*1b70*/  EXIT ;  /* 0x000000000000794d */ /* 0x000fea0003800000 */
.L_x_23:
        /* <DEDUP_REMOVED lines=16> */
.L_x_26:


//--------------------- .nv.shared.reserved.0     --------------------------
	.section	.nv.shared.reserved.0,"aw",@nobits
	.weak		__nv_reservedSMEM_offset_0_alias
	.size		__nv_reservedSMEM_offset_0_alias, 0, 64
	.other		__nv_reservedSMEM_offset_0_alias,@"STO_CUDA_RESERVED_SHARED STV_DEFAULT"
__nv_reservedSMEM_offset_0_alias:
	.zero		0
	.zero		64


//--------------------- .nv.constant0._Z11eliminationPdii --------------------------
	.section	.nv.constant0._Z11eliminationPdii,"a",@progbits
	.sectionflags	@""
	.align	4
.nv.constant0._Z11eliminationPdii:
	.zero		912


//--------------------- .nv.constant0._Z14pivot_and_swapPdii --------------------------
	.section	.nv.constant0._Z14pivot_and_swapPdii,"a",@progbits
	.sectionflags	@""
	.align	4
.nv.constant0._Z14pivot_and_swapPdii:
	.zero		912


//--------------------- SYMBOLS --------------------------

	.type		.nv.reservedSmem.offset0,@object
	.size		.nv.reservedSmem.offset0,0x4
